//
// Generated by NVIDIA NVVM Compiler
//
// Compiler Build ID: CL-36424714
// Cuda compilation tools, release 13.0, V13.0.88
// Based on NVVM 20.0.0
//

.version 9.0
.target sm_100
.address_size 64

	// .globl	_Z20CudaDotProductKernelIddEviPKT_S2_PT0_S4_S4_
// _ZZ20CudaDotProductKernelIddEviPKT_S2_PT0_S4_S4_E8normsq_a has been demoted
// _ZZ20CudaDotProductKernelIddEviPKT_S2_PT0_S4_S4_E8normsq_b has been demoted
// _ZZ20CudaDotProductKernelIddEviPKT_S2_PT0_S4_S4_E3dot has been demoted
// _ZZ20CudaDotProductKernelIfdEviPKT_S2_PT0_S4_S4_E8normsq_a has been demoted
// _ZZ20CudaDotProductKernelIfdEviPKT_S2_PT0_S4_S4_E8normsq_b has been demoted
// _ZZ20CudaDotProductKernelIfdEviPKT_S2_PT0_S4_S4_E3dot has been demoted
// _ZZ20CudaDotProductKernelI6__halfdEviPKT_S3_PT0_S5_S5_E8normsq_a has been demoted
// _ZZ20CudaDotProductKernelI6__halfdEviPKT_S3_PT0_S5_S5_E8normsq_b has been demoted
// _ZZ20CudaDotProductKernelI6__halfdEviPKT_S3_PT0_S5_S5_E3dot has been demoted

.visible .entry _Z20CudaDotProductKernelIddEviPKT_S2_PT0_S4_S4_(
	.param .u32 _Z20CudaDotProductKernelIddEviPKT_S2_PT0_S4_S4__param_0,
	.param .u64 .ptr .align 1 _Z20CudaDotProductKernelIddEviPKT_S2_PT0_S4_S4__param_1,
	.param .u64 .ptr .align 1 _Z20CudaDotProductKernelIddEviPKT_S2_PT0_S4_S4__param_2,
	.param .u64 .ptr .align 1 _Z20CudaDotProductKernelIddEviPKT_S2_PT0_S4_S4__param_3,
	.param .u64 .ptr .align 1 _Z20CudaDotProductKernelIddEviPKT_S2_PT0_S4_S4__param_4,
	.param .u64 .ptr .align 1 _Z20CudaDotProductKernelIddEviPKT_S2_PT0_S4_S4__param_5
)
{
	.reg .pred 	%p<12>;
	.reg .b32 	%r<33>;
	.reg .b64 	%rd<14>;
	.reg .b64 	%fd<112>;
	// demoted variable
	.shared .align 8 .b8 _ZZ20CudaDotProductKernelIddEviPKT_S2_PT0_S4_S4_E8normsq_a[512];
	// demoted variable
	.shared .align 8 .b8 _ZZ20CudaDotProductKernelIddEviPKT_S2_PT0_S4_S4_E8normsq_b[512];
	// demoted variable
	.shared .align 8 .b8 _ZZ20CudaDotProductKernelIddEviPKT_S2_PT0_S4_S4_E3dot[512];
	ld.param.u32 	%r10, [_Z20CudaDotProductKernelIddEviPKT_S2_PT0_S4_S4__param_0];
	ld.param.u64 	%rd1, [_Z20CudaDotProductKernelIddEviPKT_S2_PT0_S4_S4__param_1];
	ld.param.u64 	%rd2, [_Z20CudaDotProductKernelIddEviPKT_S2_PT0_S4_S4__param_2];
	ld.param.u64 	%rd3, [_Z20CudaDotProductKernelIddEviPKT_S2_PT0_S4_S4__param_3];
	ld.param.u64 	%rd4, [_Z20CudaDotProductKernelIddEviPKT_S2_PT0_S4_S4__param_4];
	ld.param.u64 	%rd5, [_Z20CudaDotProductKernelIddEviPKT_S2_PT0_S4_S4__param_5];
	mov.u32 	%r1, %tid.x;
	mov.u32 	%r11, %ctaid.x;
	mov.u32 	%r12, %ntid.x;
	mul.lo.s32 	%r2, %r11, %r12;
	add.s32 	%r3, %r2, %r1;
	setp.ge.s32 	%p1, %r3, %r10;
	@%p1 bra 	$L__BB0_2;
	cvta.to.global.u64 	%rd6, %rd1;
	cvta.to.global.u64 	%rd7, %rd2;
	mul.wide.s32 	%rd8, %r3, 8;
	add.s64 	%rd9, %rd6, %rd8;
	ld.global.f64 	%fd52, [%rd9];
	mul.f64 	%fd53, %fd52, %fd52;
	shl.b32 	%r13, %r1, 3;
	mov.u32 	%r14, _ZZ20CudaDotProductKernelIddEviPKT_S2_PT0_S4_S4_E8normsq_a;
	add.s32 	%r15, %r14, %r13;
	st.shared.f64 	[%r15], %fd53;
	add.s64 	%rd10, %rd7, %rd8;
	ld.global.f64 	%fd54, [%rd10];
	mul.f64 	%fd55, %fd54, %fd54;
	mov.u32 	%r16, _ZZ20CudaDotProductKernelIddEviPKT_S2_PT0_S4_S4_E8normsq_b;
	add.s32 	%r17, %r16, %r13;
	st.shared.f64 	[%r17], %fd55;
	mul.f64 	%fd56, %fd54, %fd52;
	mov.u32 	%r18, _ZZ20CudaDotProductKernelIddEviPKT_S2_PT0_S4_S4_E3dot;
	add.s32 	%r19, %r18, %r13;
	st.shared.f64 	[%r19], %fd56;
$L__BB0_2:
	bar.sync 	0;
	setp.ne.s32 	%p2, %r1, 0;
	@%p2 bra 	$L__BB0_22;
	mov.f64 	%fd90, 0d0000000000000000;
	mov.b32 	%r32, 0;
	mov.u32 	%r22, _ZZ20CudaDotProductKernelIddEviPKT_S2_PT0_S4_S4_E8normsq_a;
	mov.u32 	%r23, _ZZ20CudaDotProductKernelIddEviPKT_S2_PT0_S4_S4_E8normsq_b;
	mov.u32 	%r24, _ZZ20CudaDotProductKernelIddEviPKT_S2_PT0_S4_S4_E3dot;
	mov.f64 	%fd89, %fd90;
	mov.f64 	%fd88, %fd90;
$L__BB0_4:
	add.s32 	%r5, %r32, %r2;
	setp.ge.u32 	%p3, %r5, %r10;
	shl.b32 	%r21, %r32, 3;
	add.s32 	%r6, %r22, %r21;
	add.s32 	%r7, %r23, %r21;
	add.s32 	%r8, %r24, %r21;
	@%p3 bra 	$L__BB0_6;
	ld.shared.f64 	%fd58, [%r6];
	add.f64 	%fd88, %fd88, %fd58;
	ld.shared.f64 	%fd59, [%r7];
	add.f64 	%fd89, %fd89, %fd59;
	ld.shared.f64 	%fd60, [%r8];
	add.f64 	%fd90, %fd90, %fd60;
$L__BB0_6:
	add.s32 	%r25, %r5, 1;
	setp.ge.u32 	%p4, %r25, %r10;
	@%p4 bra 	$L__BB0_8;
	ld.shared.f64 	%fd61, [%r6+8];
	add.f64 	%fd88, %fd88, %fd61;
	ld.shared.f64 	%fd62, [%r7+8];
	add.f64 	%fd89, %fd89, %fd62;
	ld.shared.f64 	%fd63, [%r8+8];
	add.f64 	%fd90, %fd90, %fd63;
$L__BB0_8:
	add.s32 	%r26, %r5, 2;
	setp.ge.u32 	%p5, %r26, %r10;
	@%p5 bra 	$L__BB0_10;
	ld.shared.f64 	%fd64, [%r6+16];
	add.f64 	%fd88, %fd88, %fd64;
	ld.shared.f64 	%fd65, [%r7+16];
	add.f64 	%fd89, %fd89, %fd65;
	ld.shared.f64 	%fd66, [%r8+16];
	add.f64 	%fd90, %fd90, %fd66;
$L__BB0_10:
	add.s32 	%r27, %r5, 3;
	setp.ge.u32 	%p6, %r27, %r10;
	@%p6 bra 	$L__BB0_12;
	ld.shared.f64 	%fd67, [%r6+24];
	add.f64 	%fd88, %fd88, %fd67;
	ld.shared.f64 	%fd68, [%r7+24];
	add.f64 	%fd89, %fd89, %fd68;
	ld.shared.f64 	%fd69, [%r8+24];
	add.f64 	%fd90, %fd90, %fd69;
$L__BB0_12:
	add.s32 	%r28, %r5, 4;
	setp.ge.u32 	%p7, %r28, %r10;
	@%p7 bra 	$L__BB0_14;
	ld.shared.f64 	%fd70, [%r6+32];
	add.f64 	%fd88, %fd88, %fd70;
	ld.shared.f64 	%fd71, [%r7+32];
	add.f64 	%fd89, %fd89, %fd71;
	ld.shared.f64 	%fd72, [%r8+32];
	add.f64 	%fd90, %fd90, %fd72;
$L__BB0_14:
	add.s32 	%r29, %r5, 5;
	setp.ge.u32 	%p8, %r29, %r10;
	@%p8 bra 	$L__BB0_16;
	ld.shared.f64 	%fd73, [%r6+40];
	add.f64 	%fd88, %fd88, %fd73;
	ld.shared.f64 	%fd74, [%r7+40];
	add.f64 	%fd89, %fd89, %fd74;
	ld.shared.f64 	%fd75, [%r8+40];
	add.f64 	%fd90, %fd90, %fd75;
$L__BB0_16:
	add.s32 	%r30, %r5, 6;
	setp.ge.u32 	%p9, %r30, %r10;
	@%p9 bra 	$L__BB0_18;
	ld.shared.f64 	%fd76, [%r6+48];
	add.f64 	%fd88, %fd88, %fd76;
	ld.shared.f64 	%fd77, [%r7+48];
	add.f64 	%fd89, %fd89, %fd77;
	ld.shared.f64 	%fd78, [%r8+48];
	add.f64 	%fd90, %fd90, %fd78;
$L__BB0_18:
	add.s32 	%r31, %r5, 7;
	setp.ge.u32 	%p10, %r31, %r10;
	@%p10 bra 	$L__BB0_20;
	ld.shared.f64 	%fd79, [%r6+56];
	add.f64 	%fd88, %fd88, %fd79;
	ld.shared.f64 	%fd80, [%r7+56];
	add.f64 	%fd89, %fd89, %fd80;
	ld.shared.f64 	%fd81, [%r8+56];
	add.f64 	%fd90, %fd90, %fd81;
$L__BB0_20:
	add.s32 	%r32, %r32, 8;
	setp.ne.s32 	%p11, %r32, 64;
	@%p11 bra 	$L__BB0_4;
	cvta.to.global.u64 	%rd11, %rd3;
	atom.global.add.f64 	%fd82, [%rd11], %fd88;
	cvta.to.global.u64 	%rd12, %rd4;
	atom.global.add.f64 	%fd83, [%rd12], %fd89;
	cvta.to.global.u64 	%rd13, %rd5;
	atom.global.add.f64 	%fd84, [%rd13], %fd90;
$L__BB0_22:
	ret;

}
	// .globl	_Z20CudaDotProductKernelIfdEviPKT_S2_PT0_S4_S4_
.visible .entry _Z20CudaDotProductKernelIfdEviPKT_S2_PT0_S4_S4_(
	.param .u32 _Z20CudaDotProductKernelIfdEviPKT_S2_PT0_S4_S4__param_0,
	.param .u64 .ptr .align 1 _Z20CudaDotProductKernelIfdEviPKT_S2_PT0_S4_S4__param_1,
	.param .u64 .ptr .align 1 _Z20CudaDotProductKernelIfdEviPKT_S2_PT0_S4_S4__param_2,
	.param .u64 .ptr .align 1 _Z20CudaDotProductKernelIfdEviPKT_S2_PT0_S4_S4__param_3,
	.param .u64 .ptr .align 1 _Z20CudaDotProductKernelIfdEviPKT_S2_PT0_S4_S4__param_4,
	.param .u64 .ptr .align 1 _Z20CudaDotProductKernelIfdEviPKT_S2_PT0_S4_S4__param_5
)
{
	.reg .pred 	%p<12>;
	.reg .b32 	%r<33>;
	.reg .b32 	%f<3>;
	.reg .b64 	%rd<14>;
	.reg .b64 	%fd<112>;
	// demoted variable
	.shared .align 8 .b8 _ZZ20CudaDotProductKernelIfdEviPKT_S2_PT0_S4_S4_E8normsq_a[512];
	// demoted variable
	.shared .align 8 .b8 _ZZ20CudaDotProductKernelIfdEviPKT_S2_PT0_S4_S4_E8normsq_b[512];
	// demoted variable
	.shared .align 8 .b8 _ZZ20CudaDotProductKernelIfdEviPKT_S2_PT0_S4_S4_E3dot[512];
	ld.param.u32 	%r10, [_Z20CudaDotProductKernelIfdEviPKT_S2_PT0_S4_S4__param_0];
	ld.param.u64 	%rd1, [_Z20CudaDotProductKernelIfdEviPKT_S2_PT0_S4_S4__param_1];
	ld.param.u64 	%rd2, [_Z20CudaDotProductKernelIfdEviPKT_S2_PT0_S4_S4__param_2];
	ld.param.u64 	%rd3, [_Z20CudaDotProductKernelIfdEviPKT_S2_PT0_S4_S4__param_3];
	ld.param.u64 	%rd4, [_Z20CudaDotProductKernelIfdEviPKT_S2_PT0_S4_S4__param_4];
	ld.param.u64 	%rd5, [_Z20CudaDotProductKernelIfdEviPKT_S2_PT0_S4_S4__param_5];
	mov.u32 	%r1, %tid.x;
	mov.u32 	%r11, %ctaid.x;
	mov.u32 	%r12, %ntid.x;
	mul.lo.s32 	%r2, %r11, %r12;
	add.s32 	%r3, %r2, %r1;
	setp.ge.s32 	%p1, %r3, %r10;
	@%p1 bra 	$L__BB1_2;
	cvta.to.global.u64 	%rd6, %rd1;
	cvta.to.global.u64 	%rd7, %rd2;
	mul.wide.s32 	%rd8, %r3, 4;
	add.s64 	%rd9, %rd6, %rd8;
	ld.global.f32 	%f1, [%rd9];
	cvt.f64.f32 	%fd52, %f1;
	mul.f64 	%fd53, %fd52, %fd52;
	shl.b32 	%r13, %r1, 3;
	mov.u32 	%r14, _ZZ20CudaDotProductKernelIfdEviPKT_S2_PT0_S4_S4_E8normsq_a;
	add.s32 	%r15, %r14, %r13;
	st.shared.f64 	[%r15], %fd53;
	add.s64 	%rd10, %rd7, %rd8;
	ld.global.f32 	%f2, [%rd10];
	cvt.f64.f32 	%fd54, %f2;
	mul.f64 	%fd55, %fd54, %fd54;
	mov.u32 	%r16, _ZZ20CudaDotProductKernelIfdEviPKT_S2_PT0_S4_S4_E8normsq_b;
	add.s32 	%r17, %r16, %r13;
	st.shared.f64 	[%r17], %fd55;
	mul.f64 	%fd56, %fd52, %fd54;
	mov.u32 	%r18, _ZZ20CudaDotProductKernelIfdEviPKT_S2_PT0_S4_S4_E3dot;
	add.s32 	%r19, %r18, %r13;
	st.shared.f64 	[%r19], %fd56;
$L__BB1_2:
	bar.sync 	0;
	setp.ne.s32 	%p2, %r1, 0;
	@%p2 bra 	$L__BB1_22;
	mov.f64 	%fd90, 0d0000000000000000;
	mov.b32 	%r32, 0;
	mov.u32 	%r22, _ZZ20CudaDotProductKernelIfdEviPKT_S2_PT0_S4_S4_E8normsq_a;
	mov.u32 	%r23, _ZZ20CudaDotProductKernelIfdEviPKT_S2_PT0_S4_S4_E8normsq_b;
	mov.u32 	%r24, _ZZ20CudaDotProductKernelIfdEviPKT_S2_PT0_S4_S4_E3dot;
	mov.f64 	%fd89, %fd90;
	mov.f64 	%fd88, %fd90;
$L__BB1_4:
	add.s32 	%r5, %r32, %r2;
	setp.ge.u32 	%p3, %r5, %r10;
	shl.b32 	%r21, %r32, 3;
	add.s32 	%r6, %r22, %r21;
	add.s32 	%r7, %r23, %r21;
	add.s32 	%r8, %r24, %r21;
	@%p3 bra 	$L__BB1_6;
	ld.shared.f64 	%fd58, [%r6];
	add.f64 	%fd88, %fd88, %fd58;
	ld.shared.f64 	%fd59, [%r7];
	add.f64 	%fd89, %fd89, %fd59;
	ld.shared.f64 	%fd60, [%r8];
	add.f64 	%fd90, %fd90, %fd60;
$L__BB1_6:
	add.s32 	%r25, %r5, 1;
	setp.ge.u32 	%p4, %r25, %r10;
	@%p4 bra 	$L__BB1_8;
	ld.shared.f64 	%fd61, [%r6+8];
	add.f64 	%fd88, %fd88, %fd61;
	ld.shared.f64 	%fd62, [%r7+8];
	add.f64 	%fd89, %fd89, %fd62;
	ld.shared.f64 	%fd63, [%r8+8];
	add.f64 	%fd90, %fd90, %fd63;
$L__BB1_8:
	add.s32 	%r26, %r5, 2;
	setp.ge.u32 	%p5, %r26, %r10;
	@%p5 bra 	$L__BB1_10;
	ld.shared.f64 	%fd64, [%r6+16];
	add.f64 	%fd88, %fd88, %fd64;
	ld.shared.f64 	%fd65, [%r7+16];
	add.f64 	%fd89, %fd89, %fd65;
	ld.shared.f64 	%fd66, [%r8+16];
	add.f64 	%fd90, %fd90, %fd66;
$L__BB1_10:
	add.s32 	%r27, %r5, 3;
	setp.ge.u32 	%p6, %r27, %r10;
	@%p6 bra 	$L__BB1_12;
	ld.shared.f64 	%fd67, [%r6+24];
	add.f64 	%fd88, %fd88, %fd67;
	ld.shared.f64 	%fd68, [%r7+24];
	add.f64 	%fd89, %fd89, %fd68;
	ld.shared.f64 	%fd69, [%r8+24];
	add.f64 	%fd90, %fd90, %fd69;
$L__BB1_12:
	add.s32 	%r28, %r5, 4;
	setp.ge.u32 	%p7, %r28, %r10;
	@%p7 bra 	$L__BB1_14;
	ld.shared.f64 	%fd70, [%r6+32];
	add.f64 	%fd88, %fd88, %fd70;
	ld.shared.f64 	%fd71, [%r7+32];
	add.f64 	%fd89, %fd89, %fd71;
	ld.shared.f64 	%fd72, [%r8+32];
	add.f64 	%fd90, %fd90, %fd72;
$L__BB1_14:
	add.s32 	%r29, %r5, 5;
	setp.ge.u32 	%p8, %r29, %r10;
	@%p8 bra 	$L__BB1_16;
	ld.shared.f64 	%fd73, [%r6+40];
	add.f64 	%fd88, %fd88, %fd73;
	ld.shared.f64 	%fd74, [%r7+40];
	add.f64 	%fd89, %fd89, %fd74;
	ld.shared.f64 	%fd75, [%r8+40];
	add.f64 	%fd90, %fd90, %fd75;
$L__BB1_16:
	add.s32 	%r30, %r5, 6;
	setp.ge.u32 	%p9, %r30, %r10;
	@%p9 bra 	$L__BB1_18;
	ld.shared.f64 	%fd76, [%r6+48];
	add.f64 	%fd88, %fd88, %fd76;
	ld.shared.f64 	%fd77, [%r7+48];
	add.f64 	%fd89, %fd89, %fd77;
	ld.shared.f64 	%fd78, [%r8+48];
	add.f64 	%fd90, %fd90, %fd78;
$L__BB1_18:
	add.s32 	%r31, %r5, 7;
	setp.ge.u32 	%p10, %r31, %r10;
	@%p10 bra 	$L__BB1_20;
	ld.shared.f64 	%fd79, [%r6+56];
	add.f64 	%fd88, %fd88, %fd79;
	ld.shared.f64 	%fd80, [%r7+56];
	add.f64 	%fd89, %fd89, %fd80;
	ld.shared.f64 	%fd81, [%r8+56];
	add.f64 	%fd90, %fd90, %fd81;
$L__BB1_20:
	add.s32 	%r32, %r32, 8;
	setp.ne.s32 	%p11, %r32, 64;
	@%p11 bra 	$L__BB1_4;
	cvta.to.global.u64 	%rd11, %rd3;
	atom.global.add.f64 	%fd82, [%rd11], %fd88;
	cvta.to.global.u64 	%rd12, %rd4;
	atom.global.add.f64 	%fd83, [%rd12], %fd89;
	cvta.to.global.u64 	%rd13, %rd5;
	atom.global.add.f64 	%fd84, [%rd13], %fd90;
$L__BB1_22:
	ret;

}
	// .globl	_Z20CudaDotProductKernelI6__halfdEviPKT_S3_PT0_S5_S5_
.visible .entry _Z20CudaDotProductKernelI6__halfdEviPKT_S3_PT0_S5_S5_(
	.param .u32 _Z20CudaDotProductKernelI6__halfdEviPKT_S3_PT0_S5_S5__param_0,
	.param .u64 .ptr .align 1 _Z20CudaDotProductKernelI6__halfdEviPKT_S3_PT0_S5_S5__param_1,
	.param .u64 .ptr .align 1 _Z20CudaDotProductKernelI6__halfdEviPKT_S3_PT0_S5_S5__param_2,
	.param .u64 .ptr .align 1 _Z20CudaDotProductKernelI6__halfdEviPKT_S3_PT0_S5_S5__param_3,
	.param .u64 .ptr .align 1 _Z20CudaDotProductKernelI6__halfdEviPKT_S3_PT0_S5_S5__param_4,
	.param .u64 .ptr .align 1 _Z20CudaDotProductKernelI6__halfdEviPKT_S3_PT0_S5_S5__param_5
)
{
	.reg .pred 	%p<12>;
	.reg .b16 	%rs<3>;
	.reg .b32 	%r<33>;
	.reg .b32 	%f<3>;
	.reg .b64 	%rd<14>;
	.reg .b64 	%fd<112>;
	// demoted variable
	.shared .align 8 .b8 _ZZ20CudaDotProductKernelI6__halfdEviPKT_S3_PT0_S5_S5_E8normsq_a[512];
	// demoted variable
	.shared .align 8 .b8 _ZZ20CudaDotProductKernelI6__halfdEviPKT_S3_PT0_S5_S5_E8normsq_b[512];
	// demoted variable
	.shared .align 8 .b8 _ZZ20CudaDotProductKernelI6__halfdEviPKT_S3_PT0_S5_S5_E3dot[512];
	ld.param.u32 	%r10, [_Z20CudaDotProductKernelI6__halfdEviPKT_S3_PT0_S5_S5__param_0];
	ld.param.u64 	%rd1, [_Z20CudaDotProductKernelI6__halfdEviPKT_S3_PT0_S5_S5__param_1];
	ld.param.u64 	%rd2, [_Z20CudaDotProductKernelI6__halfdEviPKT_S3_PT0_S5_S5__param_2];
	ld.param.u64 	%rd3, [_Z20CudaDotProductKernelI6__halfdEviPKT_S3_PT0_S5_S5__param_3];
	ld.param.u64 	%rd4, [_Z20CudaDotProductKernelI6__halfdEviPKT_S3_PT0_S5_S5__param_4];
	ld.param.u64 	%rd5, [_Z20CudaDotProductKernelI6__halfdEviPKT_S3_PT0_S5_S5__param_5];
	mov.u32 	%r1, %tid.x;
	mov.u32 	%r11, %ctaid.x;
	mov.u32 	%r12, %ntid.x;
	mul.lo.s32 	%r2, %r11, %r12;
	add.s32 	%r3, %r2, %r1;
	setp.ge.s32 	%p1, %r3, %r10;
	@%p1 bra 	$L__BB2_2;
	cvta.to.global.u64 	%rd6, %rd1;
	cvta.to.global.u64 	%rd7, %rd2;
	mul.wide.s32 	%rd8, %r3, 2;
	add.s64 	%rd9, %rd6, %rd8;
	ld.global.u16 	%rs1, [%rd9];
	// begin inline asm
	{  cvt.f32.f16 %f1, %rs1;}

	// end inline asm
	cvt.f64.f32 	%fd52, %f1;
	mul.f64 	%fd53, %fd52, %fd52;
	shl.b32 	%r13, %r1, 3;
	mov.u32 	%r14, _ZZ20CudaDotProductKernelI6__halfdEviPKT_S3_PT0_S5_S5_E8normsq_a;
	add.s32 	%r15, %r14, %r13;
	st.shared.f64 	[%r15], %fd53;
	add.s64 	%rd10, %rd7, %rd8;
	ld.global.u16 	%rs2, [%rd10];
	// begin inline asm
	{  cvt.f32.f16 %f2, %rs2;}

	// end inline asm
	cvt.f64.f32 	%fd54, %f2;
	mul.f64 	%fd55, %fd54, %fd54;
	mov.u32 	%r16, _ZZ20CudaDotProductKernelI6__halfdEviPKT_S3_PT0_S5_S5_E8normsq_b;
	add.s32 	%r17, %r16, %r13;
	st.shared.f64 	[%r17], %fd55;
	mul.f64 	%fd56, %fd52, %fd54;
	mov.u32 	%r18, _ZZ20CudaDotProductKernelI6__halfdEviPKT_S3_PT0_S5_S5_E3dot;
	add.s32 	%r19, %r18, %r13;
	st.shared.f64 	[%r19], %fd56;
$L__BB2_2:
	bar.sync 	0;
	setp.ne.s32 	%p2, %r1, 0;
	@%p2 bra 	$L__BB2_22;
	mov.f64 	%fd90, 0d0000000000000000;
	mov.b32 	%r32, 0;
	mov.u32 	%r22, _ZZ20CudaDotProductKernelI6__halfdEviPKT_S3_PT0_S5_S5_E8normsq_a;
	mov.u32 	%r23, _ZZ20CudaDotProductKernelI6__halfdEviPKT_S3_PT0_S5_S5_E8normsq_b;
	mov.u32 	%r24, _ZZ20CudaDotProductKernelI6__halfdEviPKT_S3_PT0_S5_S5_E3dot;
	mov.f64 	%fd89, %fd90;
	mov.f64 	%fd88, %fd90;
$L__BB2_4:
	add.s32 	%r5, %r32, %r2;
	setp.ge.u32 	%p3, %r5, %r10;
	shl.b32 	%r21, %r32, 3;
	add.s32 	%r6, %r22, %r21;
	add.s32 	%r7, %r23, %r21;
	add.s32 	%r8, %r24, %r21;
	@%p3 bra 	$L__BB2_6;
	ld.shared.f64 	%fd58, [%r6];
	add.f64 	%fd88, %fd88, %fd58;
	ld.shared.f64 	%fd59, [%r7];
	add.f64 	%fd89, %fd89, %fd59;
	ld.shared.f64 	%fd60, [%r8];
	add.f64 	%fd90, %fd90, %fd60;
$L__BB2_6:
	add.s32 	%r25, %r5, 1;
	setp.ge.u32 	%p4, %r25, %r10;
	@%p4 bra 	$L__BB2_8;
	ld.shared.f64 	%fd61, [%r6+8];
	add.f64 	%fd88, %fd88, %fd61;
	ld.shared.f64 	%fd62, [%r7+8];
	add.f64 	%fd89, %fd89, %fd62;
	ld.shared.f64 	%fd63, [%r8+8];
	add.f64 	%fd90, %fd90, %fd63;
$L__BB2_8:
	add.s32 	%r26, %r5, 2;
	setp.ge.u32 	%p5, %r26, %r10;
	@%p5 bra 	$L__BB2_10;
	ld.shared.f64 	%fd64, [%r6+16];
	add.f64 	%fd88, %fd88, %fd64;
	ld.shared.f64 	%fd65, [%r7+16];
	add.f64 	%fd89, %fd89, %fd65;
	ld.shared.f64 	%fd66, [%r8+16];
	add.f64 	%fd90, %fd90, %fd66;
$L__BB2_10:
	add.s32 	%r27, %r5, 3;
	setp.ge.u32 	%p6, %r27, %r10;
	@%p6 bra 	$L__BB2_12;
	ld.shared.f64 	%fd67, [%r6+24];
	add.f64 	%fd88, %fd88, %fd67;
	ld.shared.f64 	%fd68, [%r7+24];
	add.f64 	%fd89, %fd89, %fd68;
	ld.shared.f64 	%fd69, [%r8+24];
	add.f64 	%fd90, %fd90, %fd69;
$L__BB2_12:
	add.s32 	%r28, %r5, 4;
	setp.ge.u32 	%p7, %r28, %r10;
	@%p7 bra 	$L__BB2_14;
	ld.shared.f64 	%fd70, [%r6+32];
	add.f64 	%fd88, %fd88, %fd70;
	ld.shared.f64 	%fd71, [%r7+32];
	add.f64 	%fd89, %fd89, %fd71;
	ld.shared.f64 	%fd72, [%r8+32];
	add.f64 	%fd90, %fd90, %fd72;
$L__BB2_14:
	add.s32 	%r29, %r5, 5;
	setp.ge.u32 	%p8, %r29, %r10;
	@%p8 bra 	$L__BB2_16;
	ld.shared.f64 	%fd73, [%r6+40];
	add.f64 	%fd88, %fd88, %fd73;
	ld.shared.f64 	%fd74, [%r7+40];
	add.f64 	%fd89, %fd89, %fd74;
	ld.shared.f64 	%fd75, [%r8+40];
	add.f64 	%fd90, %fd90, %fd75;
$L__BB2_16:
	add.s32 	%r30, %r5, 6;
	setp.ge.u32 	%p9, %r30, %r10;
	@%p9 bra 	$L__BB2_18;
	ld.shared.f64 	%fd76, [%r6+48];
	add.f64 	%fd88, %fd88, %fd76;
	ld.shared.f64 	%fd77, [%r7+48];
	add.f64 	%fd89, %fd89, %fd77;
	ld.shared.f64 	%fd78, [%r8+48];
	add.f64 	%fd90, %fd90, %fd78;
$L__BB2_18:
	add.s32 	%r31, %r5, 7;
	setp.ge.u32 	%p10, %r31, %r10;
	@%p10 bra 	$L__BB2_20;
	ld.shared.f64 	%fd79, [%r6+56];
	add.f64 	%fd88, %fd88, %fd79;
	ld.shared.f64 	%fd80, [%r7+56];
	add.f64 	%fd89, %fd89, %fd80;
	ld.shared.f64 	%fd81, [%r8+56];
	add.f64 	%fd90, %fd90, %fd81;
$L__BB2_20:
	add.s32 	%r32, %r32, 8;
	setp.ne.s32 	%p11, %r32, 64;
	@%p11 bra 	$L__BB2_4;
	cvta.to.global.u64 	%rd11, %rd3;
	atom.global.add.f64 	%fd82, [%rd11], %fd88;
	cvta.to.global.u64 	%rd12, %rd4;
	atom.global.add.f64 	%fd83, [%rd12], %fd89;
	cvta.to.global.u64 	%rd13, %rd5;
	atom.global.add.f64 	%fd84, [%rd13], %fd90;
$L__BB2_22:
	ret;

}
	// .globl	_Z18CudaScaleAddKernelIddEviPT_PKS0_T0_S4_
.visible .entry _Z18CudaScaleAddKernelIddEviPT_PKS0_T0_S4_(
	.param .u32 _Z18CudaScaleAddKernelIddEviPT_PKS0_T0_S4__param_0,
	.param .u64 .ptr .align 1 _Z18CudaScaleAddKernelIddEviPT_PKS0_T0_S4__param_1,
	.param .u64 .ptr .align 1 _Z18CudaScaleAddKernelIddEviPT_PKS0_T0_S4__param_2,
	.param .f64 _Z18CudaScaleAddKernelIddEviPT_PKS0_T0_S4__param_3,
	.param .f64 _Z18CudaScaleAddKernelIddEviPT_PKS0_T0_S4__param_4
)
{
	.reg .pred 	%p<2>;
	.reg .b32 	%r<6>;
	.reg .b64 	%rd<8>;
	.reg .b64 	%fd<7>;

	ld.param.u32 	%r2, [_Z18CudaScaleAddKernelIddEviPT_PKS0_T0_S4__param_0];
	ld.param.u64 	%rd1, [_Z18CudaScaleAddKernelIddEviPT_PKS0_T0_S4__param_1];
	ld.param.u64 	%rd2, [_Z18CudaScaleAddKernelIddEviPT_PKS0_T0_S4__param_2];
	ld.param.f64 	%fd1, [_Z18CudaScaleAddKernelIddEviPT_PKS0_T0_S4__param_3];
	ld.param.f64 	%fd2, [_Z18CudaScaleAddKernelIddEviPT_PKS0_T0_S4__param_4];
	mov.u32 	%r3, %tid.x;
	mov.u32 	%r4, %ctaid.x;
	mov.u32 	%r5, %ntid.x;
	mad.lo.s32 	%r1, %r4, %r5, %r3;
	setp.le.s32 	%p1, %r2, %r1;
	@%p1 bra 	$L__BB3_2;
	cvta.to.global.u64 	%rd3, %rd1;
	cvta.to.global.u64 	%rd4, %rd2;
	mul.wide.s32 	%rd5, %r1, 8;
	add.s64 	%rd6, %rd3, %rd5;
	ld.global.f64 	%fd3, [%rd6];
	add.s64 	%rd7, %rd4, %rd5;
	ld.global.f64 	%fd4, [%rd7];
	mul.f64 	%fd5, %fd2, %fd4;
	fma.rn.f64 	%fd6, %fd1, %fd3, %fd5;
	st.global.f64 	[%rd6], %fd6;
$L__BB3_2:
	ret;

}
	// .globl	_Z18CudaScaleAddKernelIfdEviPT_PKS0_T0_S4_
.visible .entry _Z18CudaScaleAddKernelIfdEviPT_PKS0_T0_S4_(
	.param .u32 _Z18CudaScaleAddKernelIfdEviPT_PKS0_T0_S4__param_0,
	.param .u64 .ptr .align 1 _Z18CudaScaleAddKernelIfdEviPT_PKS0_T0_S4__param_1,
	.param .u64 .ptr .align 1 _Z18CudaScaleAddKernelIfdEviPT_PKS0_T0_S4__param_2,
	.param .f64 _Z18CudaScaleAddKernelIfdEviPT_PKS0_T0_S4__param_3,
	.param .f64 _Z18CudaScaleAddKernelIfdEviPT_PKS0_T0_S4__param_4
)
{
	.reg .pred 	%p<2>;
	.reg .b32 	%r<6>;
	.reg .b32 	%f<4>;
	.reg .b64 	%rd<8>;
	.reg .b64 	%fd<7>;

	ld.param.u32 	%r2, [_Z18CudaScaleAddKernelIfdEviPT_PKS0_T0_S4__param_0];
	ld.param.u64 	%rd1, [_Z18CudaScaleAddKernelIfdEviPT_PKS0_T0_S4__param_1];
	ld.param.u64 	%rd2, [_Z18CudaScaleAddKernelIfdEviPT_PKS0_T0_S4__param_2];
	ld.param.f64 	%fd1, [_Z18CudaScaleAddKernelIfdEviPT_PKS0_T0_S4__param_3];
	ld.param.f64 	%fd2, [_Z18CudaScaleAddKernelIfdEviPT_PKS0_T0_S4__param_4];
	mov.u32 	%r3, %tid.x;
	mov.u32 	%r4, %ctaid.x;
	mov.u32 	%r5, %ntid.x;
	mad.lo.s32 	%r1, %r4, %r5, %r3;
	setp.le.s32 	%p1, %r2, %r1;
	@%p1 bra 	$L__BB4_2;
	cvta.to.global.u64 	%rd3, %rd1;
	cvta.to.global.u64 	%rd4, %rd2;
	mul.wide.s32 	%rd5, %r1, 4;
	add.s64 	%rd6, %rd3, %rd5;
	ld.global.f32 	%f1, [%rd6];
	cvt.f64.f32 	%fd3, %f1;
	add.s64 	%rd7, %rd4, %rd5;
	ld.global.f32 	%f2, [%rd7];
	cvt.f64.f32 	%fd4, %f2;
	mul.f64 	%fd5, %fd2, %fd4;
	fma.rn.f64 	%fd6, %fd1, %fd3, %fd5;
	cvt.rn.f32.f64 	%f3, %fd6;
	st.global.f32 	[%rd6], %f3;
$L__BB4_2:
	ret;

}
	// .globl	_Z18CudaScaleAddKernelI6__halfdEviPT_PKS1_T0_S5_
.visible .entry _Z18CudaScaleAddKernelI6__halfdEviPT_PKS1_T0_S5_(
	.param .u32 _Z18CudaScaleAddKernelI6__halfdEviPT_PKS1_T0_S5__param_0,
	.param .u64 .ptr .align 1 _Z18CudaScaleAddKernelI6__halfdEviPT_PKS1_T0_S5__param_1,
	.param .u64 .ptr .align 1 _Z18CudaScaleAddKernelI6__halfdEviPT_PKS1_T0_S5__param_2,
	.param .f64 _Z18CudaScaleAddKernelI6__halfdEviPT_PKS1_T0_S5__param_3,
	.param .f64 _Z18CudaScaleAddKernelI6__halfdEviPT_PKS1_T0_S5__param_4
)
{
	.reg .pred 	%p<2>;
	.reg .b16 	%rs<4>;
	.reg .b32 	%r<6>;
	.reg .b32 	%f<3>;
	.reg .b64 	%rd<8>;
	.reg .b64 	%fd<7>;

	ld.param.u32 	%r2, [_Z18CudaScaleAddKernelI6__halfdEviPT_PKS1_T0_S5__param_0];
	ld.param.u64 	%rd1, [_Z18CudaScaleAddKernelI6__halfdEviPT_PKS1_T0_S5__param_1];
	ld.param.u64 	%rd2, [_Z18CudaScaleAddKernelI6__halfdEviPT_PKS1_T0_S5__param_2];
	ld.param.f64 	%fd1, [_Z18CudaScaleAddKernelI6__halfdEviPT_PKS1_T0_S5__param_3];
	ld.param.f64 	%fd2, [_Z18CudaScaleAddKernelI6__halfdEviPT_PKS1_T0_S5__param_4];
	mov.u32 	%r3, %tid.x;
	mov.u32 	%r4, %ctaid.x;
	mov.u32 	%r5, %ntid.x;
	mad.lo.s32 	%r1, %r4, %r5, %r3;
	setp.le.s32 	%p1, %r2, %r1;
	@%p1 bra 	$L__BB5_2;
	cvta.to.global.u64 	%rd3, %rd1;
	cvta.to.global.u64 	%rd4, %rd2;
	mul.wide.s32 	%rd5, %r1, 2;
	add.s64 	%rd6, %rd3, %rd5;
	ld.global.u16 	%rs1, [%rd6];
	// begin inline asm
	{  cvt.f32.f16 %f1, %rs1;}

	// end inline asm
	cvt.f64.f32 	%fd4, %f1;
	add.s64 	%rd7, %rd4, %rd5;
	ld.global.u16 	%rs2, [%rd7];
	// begin inline asm
	{  cvt.f32.f16 %f2, %rs2;}

	// end inline asm
	cvt.f64.f32 	%fd5, %f2;
	mul.f64 	%fd6, %fd2, %fd5;
	fma.rn.f64 	%fd3, %fd1, %fd4, %fd6;
	// begin inline asm
	{  cvt.rn.f16.f64 %rs3, %fd3;}

	// end inline asm
	st.global.u16 	[%rd6], %rs3;
$L__BB5_2:
	ret;

}


// ===== COMPILED SASS (sm_100) =====

	.target	sm_100

	.elftype	@"ET_EXEC"


//--------------------- .note.nv.tkinfo           --------------------------
	.section	.note.nv.tkinfo,"",@"SHT_NOTE"
	.sectionflags	@"SHF_NOTE_NV_TKINFO"
	.tkinfo
        /*0018*/ 	.word	0x00000002
        /*0030*/ 	.string	""
        /*0030*/ 	.string	"ptxas"
        /*0030*/ 	.string	"Cuda compilation tools, release 13.0, V13.0.88"
        /*0030*/ 	.string	"Build cuda_13.0.r13.0/compiler.36424714_0"
        /*0030*/ 	.string	"-arch sm_100 -m 64 "



//--------------------- .note.nv.cuinfo           --------------------------
	.section	.note.nv.cuinfo,"",@"SHT_NOTE"
	.sectionflags	@"SHF_NOTE_NV_CUINFO"
        /*0018*/ 	.short	0x0002
        /*001a*/ 	.short	0x0064
        /*001c*/ 	.short	0x0082
	.zero		2


//--------------------- .nv.info                  --------------------------
	.section	.nv.info,"",@"SHT_CUDA_INFO"
	.align	4


	//----- nvinfo : EIATTR_REGCOUNT
	.align		4
        /*0000*/ 	.byte	0x04, 0x2f
        /*0002*/ 	.short	(.L_1 - .L_0)
	.align		4
.L_0:
        /*0004*/ 	.word	index@(_Z20CudaDotProductKernelIddEviPKT_S2_PT0_S4_S4_)
        /*0008*/ 	.word	0x00000020


	//----- nvinfo : EIATTR_FRAME_SIZE
	.align		4
.L_1:
        /*000c*/ 	.byte	0x04, 0x11
        /*000e*/ 	.short	(.L_3 - .L_2)
	.align		4
.L_2:
        /*0010*/ 	.word	index@(_Z20CudaDotProductKernelIddEviPKT_S2_PT0_S4_S4_)
        /*0014*/ 	.word	0x00000000


	//----- nvinfo : EIATTR_REGCOUNT
	.align		4
.L_3:
        /*0018*/ 	.byte	0x04, 0x2f
        /*001a*/ 	.short	(.L_5 - .L_4)
	.align		4
.L_4:
        /*001c*/ 	.word	index@(_Z20CudaDotProductKernelIfdEviPKT_S2_PT0_S4_S4_)
        /*0020*/ 	.word	0x00000020


	//----- nvinfo : EIATTR_FRAME_SIZE
	.align		4
.L_5:
        /*0024*/ 	.byte	0x04, 0x11
        /*0026*/ 	.short	(.L_7 - .L_6)
	.align		4
.L_6:
        /*0028*/ 	.word	index@(_Z20CudaDotProductKernelIfdEviPKT_S2_PT0_S4_S4_)
        /*002c*/ 	.word	0x00000000


	//----- nvinfo : EIATTR_REGCOUNT
	.align		4
.L_7:
        /*0030*/ 	.byte	0x04, 0x2f
        /*0032*/ 	.short	(.L_9 - .L_8)
	.align		4
.L_8:
        /*0034*/ 	.word	index@(_Z20CudaDotProductKernelI6__halfdEviPKT_S3_PT0_S5_S5_)
        /*0038*/ 	.word	0x00000020


	//----- nvinfo : EIATTR_FRAME_SIZE
	.align		4
.L_9:
        /*003c*/ 	.byte	0x04, 0x11
        /*003e*/ 	.short	(.L_11 - .L_10)
	.align		4
.L_10:
        /*0040*/ 	.word	index@(_Z20CudaDotProductKernelI6__halfdEviPKT_S3_PT0_S5_S5_)
        /*0044*/ 	.word	0x00000000


	//----- nvinfo : EIATTR_REGCOUNT
	.align		4
.L_11:
        /*0048*/ 	.byte	0x04, 0x2f
        /*004a*/ 	.short	(.L_13 - .L_12)
	.align		4
.L_12:
        /*004c*/ 	.word	index@(_Z18CudaScaleAddKernelIddEviPT_PKS0_T0_S4_)
        /*0050*/ 	.word	0x0000000e


	//----- nvinfo : EIATTR_FRAME_SIZE
	.align		4
.L_13:
        /*0054*/ 	.byte	0x04, 0x11
        /*0056*/ 	.short	(.L_15 - .L_14)
	.align		4
.L_14:
        /*0058*/ 	.word	index@(_Z18CudaScaleAddKernelIddEviPT_PKS0_T0_S4_)
        /*005c*/ 	.word	0x00000000


	//----- nvinfo : EIATTR_REGCOUNT
	.align		4
.L_15:
        /*0060*/ 	.byte	0x04, 0x2f
        /*0062*/ 	.short	(.L_17 - .L_16)
	.align		4
.L_16:
        /*0064*/ 	.word	index@(_Z18CudaScaleAddKernelIfdEviPT_PKS0_T0_S4_)
        /*0068*/ 	.word	0x0000000e


	//----- nvinfo : EIATTR_FRAME_SIZE
	.align		4
.L_17:
        /*006c*/ 	.byte	0x04, 0x11
        /*006e*/ 	.short	(.L_19 - .L_18)
	.align		4
.L_18:
        /*0070*/ 	.word	index@(_Z18CudaScaleAddKernelIfdEviPT_PKS0_T0_S4_)
        /*0074*/ 	.word	0x00000000


	//----- nvinfo : EIATTR_REGCOUNT
	.align		4
.L_19:
        /*0078*/ 	.byte	0x04, 0x2f
        /*007a*/ 	.short	(.L_21 - .L_20)
	.align		4
.L_20:
        /*007c*/ 	.word	index@(_Z18CudaScaleAddKernelI6__halfdEviPT_PKS1_T0_S5_)
        /*0080*/ 	.word	0x0000000f


	//----- nvinfo : EIATTR_FRAME_SIZE
	.align		4
.L_21:
        /*0084*/ 	.byte	0x04, 0x11
        /*0086*/ 	.short	(.L_23 - .L_22)
	.align		4
.L_22:
        /*0088*/ 	.word	index@(_Z18CudaScaleAddKernelI6__halfdEviPT_PKS1_T0_S5_)
        /*008c*/ 	.word	0x00000000


	//----- nvinfo : EIATTR_MIN_STACK_SIZE
	.align		4
.L_23:
        /*0090*/ 	.byte	0x04, 0x12
        /*0092*/ 	.short	(.L_25 - .L_24)
	.align		4
.L_24:
        /*0094*/ 	.word	index@(_Z18CudaScaleAddKernelI6__halfdEviPT_PKS1_T0_S5_)
        /*0098*/ 	.word	0x00000000


	//----- nvinfo : EIATTR_MIN_STACK_SIZE
	.align		4
.L_25:
        /*009c*/ 	.byte	0x04, 0x12
        /*009e*/ 	.short	(.L_27 - .L_26)
	.align		4
.L_26:
        /*00a0*/ 	.word	index@(_Z18CudaScaleAddKernelIfdEviPT_PKS0_T0_S4_)
        /*00a4*/ 	.word	0x00000000


	//----- nvinfo : EIATTR_MIN_STACK_SIZE
	.align		4
.L_27:
        /*00a8*/ 	.byte	0x04, 0x12
        /*00aa*/ 	.short	(.L_29 - .L_28)
	.align		4
.L_28:
        /*00ac*/ 	.word	index@(_Z18CudaScaleAddKernelIddEviPT_PKS0_T0_S4_)
        /*00b0*/ 	.word	0x00000000


	//----- nvinfo : EIATTR_MIN_STACK_SIZE
	.align		4
.L_29:
        /*00b4*/ 	.byte	0x04, 0x12
        /*00b6*/ 	.short	(.L_31 - .L_30)
	.align		4
.L_30:
        /*00b8*/ 	.word	index@(_Z20CudaDotProductKernelI6__halfdEviPKT_S3_PT0_S5_S5_)
        /*00bc*/ 	.word	0x00000000


	//----- nvinfo : EIATTR_MIN_STACK_SIZE
	.align		4
.L_31:
        /*00c0*/ 	.byte	0x04, 0x12
        /*00c2*/ 	.short	(.L_33 - .L_32)
	.align		4
.L_32:
        /*00c4*/ 	.word	index@(_Z20CudaDotProductKernelIfdEviPKT_S2_PT0_S4_S4_)
        /*00c8*/ 	.word	0x00000000


	//----- nvinfo : EIATTR_MIN_STACK_SIZE
	.align		4
.L_33:
        /*00cc*/ 	.byte	0x04, 0x12
        /*00ce*/ 	.short	(.L_35 - .L_34)
	.align		4
.L_34:
        /*00d0*/ 	.word	index@(_Z20CudaDotProductKernelIddEviPKT_S2_PT0_S4_S4_)
        /*00d4*/ 	.word	0x00000000
.L_35:


//--------------------- .nv.compat                --------------------------
	.section	.nv.compat,"",@"SHT_CUDA_COMPAT_INFO"
	.align	4
        /*0000*/ 	.byte	0x02, 0x09, 0x00, 0x00, 0x02, 0x02, 0x01, 0x00, 0x02, 0x05, 0x05, 0x00, 0x03, 0x07, 0x01, 0x01
        /*0010*/ 	.byte	0x02, 0x03, 0x00, 0x00, 0x02, 0x06, 0x01, 0x00, 0x04, 0x0b, 0x08, 0x00, 0x01, 0x00, 0x00, 0x00
        /*0020*/ 	.byte	0x00, 0x00, 0x00, 0x00


//--------------------- .nv.info._Z18CudaScaleAddKernelI6__halfdEviPT_PKS1_T0_S5_ --------------------------
	.section	.nv.info._Z18CudaScaleAddKernelI6__halfdEviPT_PKS1_T0_S5_,"",@"SHT_CUDA_INFO"
	.sectionflags	@""
	.align	4


	//----- nvinfo : EIATTR_CUDA_API_VERSION
	.align		4
        /*0000*/ 	.byte	0x04, 0x37
        /*0002*/ 	.short	(.L_37 - .L_36)
.L_36:
        /*0004*/ 	.word	0x00000082


	//----- nvinfo : EIATTR_KPARAM_INFO
	.align		4
.L_37:
        /*0008*/ 	.byte	0x04, 0x17
        /*000a*/ 	.short	(.L_39 - .L_38)
.L_38:
        /*000c*/ 	.word	0x00000000
        /*0010*/ 	.short	0x0004
        /*0012*/ 	.short	0x0020
        /*0014*/ 	.byte	0x00, 0xf0, 0x21, 0x00


	//----- nvinfo : EIATTR_KPARAM_INFO
	.align		4
.L_39:
        /*0018*/ 	.byte	0x04, 0x17
        /*001a*/ 	.short	(.L_41 - .L_40)
.L_40:
        /*001c*/ 	.word	0x00000000
        /*0020*/ 	.short	0x0003
        /*0022*/ 	.short	0x0018
        /*0024*/ 	.byte	0x00, 0xf0, 0x21, 0x00


	//----- nvinfo : EIATTR_KPARAM_INFO
	.align		4
.L_41:
        /*0028*/ 	.byte	0x04, 0x17
        /*002a*/ 	.short	(.L_43 - .L_42)
.L_42:
        /*002c*/ 	.word	0x00000000
        /*0030*/ 	.short	0x0002
        /*0032*/ 	.short	0x0010
        /*0034*/ 	.byte	0x00, 0xf5, 0x21, 0x00


	//----- nvinfo : EIATTR_KPARAM_INFO
	.align		4
.L_43:
        /*0038*/ 	.byte	0x04, 0x17
        /*003a*/ 	.short	(.L_45 - .L_44)
.L_44:
        /*003c*/ 	.word	0x00000000
        /*0040*/ 	.short	0x0001
        /*0042*/ 	.short	0x0008
        /*0044*/ 	.byte	0x00, 0xf5, 0x21, 0x00


	//----- nvinfo : EIATTR_KPARAM_INFO
	.align		4
.L_45:
        /*0048*/ 	.byte	0x04, 0x17
        /*004a*/ 	.short	(.L_47 - .L_46)
.L_46:
        /*004c*/ 	.word	0x00000000
        /*0050*/ 	.short	0x0000
        /*0052*/ 	.short	0x0000
        /*0054*/ 	.byte	0x00, 0xf0, 0x11, 0x00


	//----- nvinfo : EIATTR_SPARSE_MMA_MASK
	.align		4
.L_47:
        /*0058*/ 	.byte	0x03, 0x50
        /*005a*/ 	.short	0x0000


	//----- nvinfo : EIATTR_MAXREG_COUNT
	.align		4
        /*005c*/ 	.byte	0x03, 0x1b
        /*005e*/ 	.short	0x00ff


	//----- nvinfo : EIATTR_MERCURY_ISA_VERSION
	.align		4
        /*0060*/ 	.byte	0x03, 0x5f
        /*0062*/ 	.short	0x0101


	//----- nvinfo : EIATTR_VRC_CTA_INIT_COUNT
	.align		4
        /*0064*/ 	.byte	0x02, 0x4a
	.zero		1
	.zero		1


	//----- nvinfo : EIATTR_EXIT_INSTR_OFFSETS
	.align		4
        /*0068*/ 	.byte	0x04, 0x1c
        /*006a*/ 	.short	(.L_49 - .L_48)


	//   ....[0]....
.L_48:
        /*006c*/ 	.word	0x00000070


	//   ....[1]....
        /*0070*/ 	.word	0x00000190


	//----- nvinfo : EIATTR_CBANK_PARAM_SIZE
	.align		4
.L_49:
        /*0074*/ 	.byte	0x03, 0x19
        /*0076*/ 	.short	0x0028


	//----- nvinfo : EIATTR_PARAM_CBANK
	.align		4
        /*0078*/ 	.byte	0x04, 0x0a
        /*007a*/ 	.short	(.L_51 - .L_50)
	.align		4
.L_50:
        /*007c*/ 	.word	index@(.nv.constant0._Z18CudaScaleAddKernelI6__halfdEviPT_PKS1_T0_S5_)
        /*0080*/ 	.short	0x0380
        /*0082*/ 	.short	0x0028


	//----- nvinfo : EIATTR_SW_WAR
	.align		4
.L_51:
        /*0084*/ 	.byte	0x04, 0x36
        /*0086*/ 	.short	(.L_53 - .L_52)
.L_52:
        /*0088*/ 	.word	0x00000008
.L_53:


//--------------------- .nv.info._Z18CudaScaleAddKernelIfdEviPT_PKS0_T0_S4_ --------------------------
	.section	.nv.info._Z18CudaScaleAddKernelIfdEviPT_PKS0_T0_S4_,"",@"SHT_CUDA_INFO"
	.sectionflags	@""
	.align	4


	//----- nvinfo : EIATTR_CUDA_API_VERSION
	.align		4
        /*0000*/ 	.byte	0x04, 0x37
        /*0002*/ 	.short	(.L_55 - .L_54)
.L_54:
        /*0004*/ 	.word	0x00000082


	//----- nvinfo : EIATTR_KPARAM_INFO
	.align		4
.L_55:
        /*0008*/ 	.byte	0x04, 0x17
        /*000a*/ 	.short	(.L_57 - .L_56)
.L_56:
        /*000c*/ 	.word	0x00000000
        /*0010*/ 	.short	0x0004
        /*0012*/ 	.short	0x0020
        /*0014*/ 	.byte	0x00, 0xf0, 0x21, 0x00


	//----- nvinfo : EIATTR_KPARAM_INFO
	.align		4
.L_57:
        /*0018*/ 	.byte	0x04, 0x17
        /*001a*/ 	.short	(.L_59 - .L_58)
.L_58:
        /*001c*/ 	.word	0x00000000
        /*0020*/ 	.short	0x0003
        /*0022*/ 	.short	0x0018
        /*0024*/ 	.byte	0x00, 0xf0, 0x21, 0x00


	//----- nvinfo : EIATTR_KPARAM_INFO
	.align		4
.L_59:
        /*0028*/ 	.byte	0x04, 0x17
        /*002a*/ 	.short	(.L_61 - .L_60)
.L_60:
        /*002c*/ 	.word	0x00000000
        /*0030*/ 	.short	0x0002
        /*0032*/ 	.short	0x0010
        /*0034*/ 	.byte	0x00, 0xf5, 0x21, 0x00


	//----- nvinfo : EIATTR_KPARAM_INFO
	.align		4
.L_61:
        /*0038*/ 	.byte	0x04, 0x17
        /*003a*/ 	.short	(.L_63 - .L_62)
.L_62:
        /*003c*/ 	.word	0x00000000
        /*0040*/ 	.short	0x0001
        /*0042*/ 	.short	0x0008
        /*0044*/ 	.byte	0x00, 0xf5, 0x21, 0x00


	//----- nvinfo : EIATTR_KPARAM_INFO
	.align		4
.L_63:
        /*0048*/ 	.byte	0x04, 0x17
        /*004a*/ 	.short	(.L_65 - .L_64)
.L_64:
        /*004c*/ 	.word	0x00000000
        /*0050*/ 	.short	0x0000
        /*0052*/ 	.short	0x0000
        /*0054*/ 	.byte	0x00, 0xf0, 0x11, 0x00


	//----- nvinfo : EIATTR_SPARSE_MMA_MASK
	.align		4
.L_65:
        /*0058*/ 	.byte	0x03, 0x50
        /*005a*/ 	.short	0x0000


	//----- nvinfo : EIATTR_MAXREG_COUNT
	.align		4
        /*005c*/ 	.byte	0x03, 0x1b
        /*005e*/ 	.short	0x00ff


	//----- nvinfo : EIATTR_MERCURY_ISA_VERSION
	.align		4
        /*0060*/ 	.byte	0x03, 0x5f
        /*0062*/ 	.short	0x0101


	//----- nvinfo : EIATTR_VRC_CTA_INIT_COUNT
	.align		4
        /*0064*/ 	.byte	0x02, 0x4a
	.zero		1
	.zero		1


	//----- nvinfo : EIATTR_EXIT_INSTR_OFFSETS
	.align		4
        /*0068*/ 	.byte	0x04, 0x1c
        /*006a*/ 	.short	(.L_67 - .L_66)


	//   ....[0]....
.L_66:
        /*006c*/ 	.word	0x00000070


	//   ....[1]....
        /*0070*/ 	.word	0x00000170


	//----- nvinfo : EIATTR_CBANK_PARAM_SIZE
	.align		4
.L_67:
        /*0074*/ 	.byte	0x03, 0x19
        /*0076*/ 	.short	0x0028


	//----- nvinfo : EIATTR_PARAM_CBANK
	.align		4
        /*0078*/ 	.byte	0x04, 0x0a
        /*007a*/ 	.short	(.L_69 - .L_68)
	.align		4
.L_68:
        /*007c*/ 	.word	index@(.nv.constant0._Z18CudaScaleAddKernelIfdEviPT_PKS0_T0_S4_)
        /*0080*/ 	.short	0x0380
        /*0082*/ 	.short	0x0028


	//----- nvinfo : EIATTR_SW_WAR
	.align		4
.L_69:
        /*0084*/ 	.byte	0x04, 0x36
        /*0086*/ 	.short	(.L_71 - .L_70)
.L_70:
        /*0088*/ 	.word	0x00000008
.L_71:


//--------------------- .nv.info._Z18CudaScaleAddKernelIddEviPT_PKS0_T0_S4_ --------------------------
	.section	.nv.info._Z18CudaScaleAddKernelIddEviPT_PKS0_T0_S4_,"",@"SHT_CUDA_INFO"
	.sectionflags	@""
	.align	4


	//----- nvinfo : EIATTR_CUDA_API_VERSION
	.align		4
        /*0000*/ 	.byte	0x04, 0x37
        /*0002*/ 	.short	(.L_73 - .L_72)
.L_72:
        /*0004*/ 	.word	0x00000082


	//----- nvinfo : EIATTR_KPARAM_INFO
	.align		4
.L_73:
        /*0008*/ 	.byte	0x04, 0x17
        /*000a*/ 	.short	(.L_75 - .L_74)
.L_74:
        /*000c*/ 	.word	0x00000000
        /*0010*/ 	.short	0x0004
        /*0012*/ 	.short	0x0020
        /*0014*/ 	.byte	0x00, 0xf0, 0x21, 0x00


	//----- nvinfo : EIATTR_KPARAM_INFO
	.align		4
.L_75:
        /*0018*/ 	.byte	0x04, 0x17
        /*001a*/ 	.short	(.L_77 - .L_76)
.L_76:
        /*001c*/ 	.word	0x00000000
        /*0020*/ 	.short	0x0003
        /*0022*/ 	.short	0x0018
        /*0024*/ 	.byte	0x00, 0xf0, 0x21, 0x00


	//----- nvinfo : EIATTR_KPARAM_INFO
	.align		4
.L_77:
        /*0028*/ 	.byte	0x04, 0x17
        /*002a*/ 	.short	(.L_79 - .L_78)
.L_78:
        /*002c*/ 	.word	0x00000000
        /*0030*/ 	.short	0x0002
        /*0032*/ 	.short	0x0010
        /*0034*/ 	.byte	0x00, 0xf5, 0x21, 0x00


	//----- nvinfo : EIATTR_KPARAM_INFO
	.align		4
.L_79:
        /*0038*/ 	.byte	0x04, 0x17
        /*003a*/ 	.short	(.L_81 - .L_80)
.L_80:
        /*003c*/ 	.word	0x00000000
        /*0040*/ 	.short	0x0001
        /*0042*/ 	.short	0x0008
        /*0044*/ 	.byte	0x00, 0xf5, 0x21, 0x00


	//----- nvinfo : EIATTR_KPARAM_INFO
	.align		4
.L_81:
        /*0048*/ 	.byte	0x04, 0x17
        /*004a*/ 	.short	(.L_83 - .L_82)
.L_82:
        /*004c*/ 	.word	0x00000000
        /*0050*/ 	.short	0x0000
        /*0052*/ 	.short	0x0000
        /*0054*/ 	.byte	0x00, 0xf0, 0x11, 0x00


	//----- nvinfo : EIATTR_SPARSE_MMA_MASK
	.align		4
.L_83:
        /*0058*/ 	.byte	0x03, 0x50
        /*005a*/ 	.short	0x0000


	//----- nvinfo : EIATTR_MAXREG_COUNT
	.align		4
        /*005c*/ 	.byte	0x03, 0x1b
        /*005e*/ 	.short	0x00ff


	//----- nvinfo : EIATTR_MERCURY_ISA_VERSION
	.align		4
        /*0060*/ 	.byte	0x03, 0x5f
        /*0062*/ 	.short	0x0101


	//----- nvinfo : EIATTR_VRC_CTA_INIT_COUNT
	.align		4
        /*0064*/ 	.byte	0x02, 0x4a
	.zero		1
	.zero		1


	//----- nvinfo : EIATTR_EXIT_INSTR_OFFSETS
	.align		4
        /*0068*/ 	.byte	0x04, 0x1c
        /*006a*/ 	.short	(.L_85 - .L_84)


	//   ....[0]....
.L_84:
        /*006c*/ 	.word	0x00000070


	//   ....[1]....
        /*0070*/ 	.word	0x00000140


	//----- nvinfo : EIATTR_CBANK_PARAM_SIZE
	.align		4
.L_85:
        /*0074*/ 	.byte	0x03, 0x19
        /*0076*/ 	.short	0x0028


	//----- nvinfo : EIATTR_PARAM_CBANK
	.align		4
        /*0078*/ 	.byte	0x04, 0x0a
        /*007a*/ 	.short	(.L_87 - .L_86)
	.align		4
.L_86:
        /*007c*/ 	.word	index@(.nv.constant0._Z18CudaScaleAddKernelIddEviPT_PKS0_T0_S4_)
        /*0080*/ 	.short	0x0380
        /*0082*/ 	.short	0x0028


	//----- nvinfo : EIATTR_SW_WAR
	.align		4
.L_87:
        /*0084*/ 	.byte	0x04, 0x36
        /*0086*/ 	.short	(.L_89 - .L_88)
.L_88:
        /*0088*/ 	.word	0x00000008
.L_89:


//--------------------- .nv.info._Z20CudaDotProductKernelI6__halfdEviPKT_S3_PT0_S5_S5_ --------------------------
	.section	.nv.info._Z20CudaDotProductKernelI6__halfdEviPKT_S3_PT0_S5_S5_,"",@"SHT_CUDA_INFO"
	.sectionflags	@""
	.align	4


	//----- nvinfo : EIATTR_CUDA_API_VERSION
	.align		4
        /*0000*/ 	.byte	0x04, 0x37
        /*0002*/ 	.short	(.L_91 - .L_90)
.L_90:
        /*0004*/ 	.word	0x00000082


	//----- nvinfo : EIATTR_KPARAM_INFO
	.align		4
.L_91:
        /*0008*/ 	.byte	0x04, 0x17
        /*000a*/ 	.short	(.L_93 - .L_92)
.L_92:
        /*000c*/ 	.word	0x00000000
        /*0010*/ 	.short	0x0005
        /*0012*/ 	.short	0x0028
        /*0014*/ 	.byte	0x00, 0xf5, 0x21, 0x00


	//----- nvinfo : EIATTR_KPARAM_INFO
	.align		4
.L_93:
        /*0018*/ 	.byte	0x04, 0x17
        /*001a*/ 	.short	(.L_95 - .L_94)
.L_94:
        /*001c*/ 	.word	0x00000000
        /*0020*/ 	.short	0x0004
        /*0022*/ 	.short	0x0020
        /*0024*/ 	.byte	0x00, 0xf5, 0x21, 0x00


	//----- nvinfo : EIATTR_KPARAM_INFO
	.align		4
.L_95:
        /*0028*/ 	.byte	0x04, 0x17
        /*002a*/ 	.short	(.L_97 - .L_96)
.L_96:
        /*002c*/ 	.word	0x00000000
        /*0030*/ 	.short	0x0003
        /*0032*/ 	.short	0x0018
        /*0034*/ 	.byte	0x00, 0xf5, 0x21, 0x00


	//----- nvinfo : EIATTR_KPARAM_INFO
	.align		4
.L_97:
        /*0038*/ 	.byte	0x04, 0x17
        /*003a*/ 	.short	(.L_99 - .L_98)
.L_98:
        /*003c*/ 	.word	0x00000000
        /*0040*/ 	.short	0x0002
        /*0042*/ 	.short	0x0010
        /*0044*/ 	.byte	0x00, 0xf5, 0x21, 0x00


	//----- nvinfo : EIATTR_KPARAM_INFO
	.align		4
.L_99:
        /*0048*/ 	.byte	0x04, 0x17
        /*004a*/ 	.short	(.L_101 - .L_100)
.L_100:
        /*004c*/ 	.word	0x00000000
        /*0050*/ 	.short	0x0001
        /*0052*/ 	.short	0x0008
        /*0054*/ 	.byte	0x00, 0xf5, 0x21, 0x00


	//----- nvinfo : EIATTR_KPARAM_INFO
	.align		4
.L_101:
        /*0058*/ 	.byte	0x04, 0x17
        /*005a*/ 	.short	(.L_103 - .L_102)
.L_102:
        /*005c*/ 	.word	0x00000000
        /*0060*/ 	.short	0x0000
        /*0062*/ 	.short	0x0000
        /*0064*/ 	.byte	0x00, 0xf0, 0x11, 0x00


	//----- nvinfo : EIATTR_SPARSE_MMA_MASK
	.align		4
.L_103:
        /*0068*/ 	.byte	0x03, 0x50
        /*006a*/ 	.short	0x0000


	//----- nvinfo : EIATTR_MAXREG_COUNT
	.align		4
        /*006c*/ 	.byte	0x03, 0x1b
        /*006e*/ 	.short	0x00ff


	//----- nvinfo : EIATTR_NUM_BARRIERS
	.align		4
        /*0070*/ 	.byte	0x02, 0x4c
        /*0072*/ 	.byte	0x01
	.zero		1


	//----- nvinfo : EIATTR_MERCURY_ISA_VERSION
	.align		4
        /*0074*/ 	.byte	0x03, 0x5f
        /*0076*/ 	.short	0x0101


	//----- nvinfo : EIATTR_VRC_CTA_INIT_COUNT
	.align		4
        /*0078*/ 	.byte	0x02, 0x4a
	.zero		1
	.zero		1


	//----- nvinfo : EIATTR_EXIT_INSTR_OFFSETS
	.align		4
        /*007c*/ 	.byte	0x04, 0x1c
        /*007e*/ 	.short	(.L_105 - .L_104)


	//   ....[0]....
.L_104:
        /*0080*/ 	.word	0x00000280


	//   ....[1]....
        /*0084*/ 	.word	0x00000810


	//----- nvinfo : EIATTR_CRS_STACK_SIZE
	.align		4
.L_105:
        /*0088*/ 	.byte	0x04, 0x1e
        /*008a*/ 	.short	(.L_107 - .L_106)
.L_106:
        /*008c*/ 	.word	0x00000000


	//----- nvinfo : EIATTR_CBANK_PARAM_SIZE
	.align		4
.L_107:
        /*0090*/ 	.byte	0x03, 0x19
        /*0092*/ 	.short	0x0030


	//----- nvinfo : EIATTR_PARAM_CBANK
	.align		4
        /*0094*/ 	.byte	0x04, 0x0a
        /*0096*/ 	.short	(.L_109 - .L_108)
	.align		4
.L_108:
        /*0098*/ 	.word	index@(.nv.constant0._Z20CudaDotProductKernelI6__halfdEviPKT_S3_PT0_S5_S5_)
        /*009c*/ 	.short	0x0380
        /*009e*/ 	.short	0x0030


	//----- nvinfo : EIATTR_SW_WAR
	.align		4
.L_109:
        /*00a0*/ 	.byte	0x04, 0x36
        /*00a2*/ 	.short	(.L_111 - .L_110)
.L_110:
        /*00a4*/ 	.word	0x00000008
.L_111:


//--------------------- .nv.info._Z20CudaDotProductKernelIfdEviPKT_S2_PT0_S4_S4_ --------------------------
	.section	.nv.info._Z20CudaDotProductKernelIfdEviPKT_S2_PT0_S4_S4_,"",@"SHT_CUDA_INFO"
	.sectionflags	@""
	.align	4


	//----- nvinfo : EIATTR_CUDA_API_VERSION
	.align		4
        /*0000*/ 	.byte	0x04, 0x37
        /*0002*/ 	.short	(.L_113 - .L_112)
.L_112:
        /*0004*/ 	.word	0x00000082


	//----- nvinfo : EIATTR_KPARAM_INFO
	.align		4
.L_113:
        /*0008*/ 	.byte	0x04, 0x17
        /*000a*/ 	.short	(.L_115 - .L_114)
.L_114:
        /*000c*/ 	.word	0x00000000
        /*0010*/ 	.short	0x0005
        /*0012*/ 	.short	0x0028
        /*0014*/ 	.byte	0x00, 0xf5, 0x21, 0x00


	//----- nvinfo : EIATTR_KPARAM_INFO
	.align		4
.L_115:
        /*0018*/ 	.byte	0x04, 0x17
        /*001a*/ 	.short	(.L_117 - .L_116)
.L_116:
        /*001c*/ 	.word	0x00000000
        /*0020*/ 	.short	0x0004
        /*0022*/ 	.short	0x0020
        /*0024*/ 	.byte	0x00, 0xf5, 0x21, 0x00


	//----- nvinfo : EIATTR_KPARAM_INFO
	.align		4
.L_117:
        /*0028*/ 	.byte	0x04, 0x17
        /*002a*/ 	.short	(.L_119 - .L_118)
.L_118:
        /*002c*/ 	.word	0x00000000
        /*0030*/ 	.short	0x0003
        /*0032*/ 	.short	0x0018
        /*0034*/ 	.byte	0x00, 0xf5, 0x21, 0x00


	//----- nvinfo : EIATTR_KPARAM_INFO
	.align		4
.L_119:
        /*0038*/ 	.byte	0x04, 0x17
        /*003a*/ 	.short	(.L_121 - .L_120)
.L_120:
        /*003c*/ 	.word	0x00000000
        /*0040*/ 	.short	0x0002
        /*0042*/ 	.short	0x0010
        /*0044*/ 	.byte	0x00, 0xf5, 0x21, 0x00


	//----- nvinfo : EIATTR_KPARAM_INFO
	.align		4
.L_121:
        /*0048*/ 	.byte	0x04, 0x17
        /*004a*/ 	.short	(.L_123 - .L_122)
.L_122:
        /*004c*/ 	.word	0x00000000
        /*0050*/ 	.short	0x0001
        /*0052*/ 	.short	0x0008
        /*0054*/ 	.byte	0x00, 0xf5, 0x21, 0x00


	//----- nvinfo : EIATTR_KPARAM_INFO
	.align		4
.L_123:
        /*0058*/ 	.byte	0x04, 0x17
        /*005a*/ 	.short	(.L_125 - .L_124)
.L_124:
        /*005c*/ 	.word	0x00000000
        /*0060*/ 	.short	0x0000
        /*0062*/ 	.short	0x0000
        /*0064*/ 	.byte	0x00, 0xf0, 0x11, 0x00


	//----- nvinfo : EIATTR_SPARSE_MMA_MASK
	.align		4
.L_125:
        /*0068*/ 	.byte	0x03, 0x50
        /*006a*/ 	.short	0x0000


	//----- nvinfo : EIATTR_MAXREG_COUNT
	.align		4
        /*006c*/ 	.byte	0x03, 0x1b
        /*006e*/ 	.short	0x00ff


	//----- nvinfo : EIATTR_NUM_BARRIERS
	.align		4
        /*0070*/ 	.byte	0x02, 0x4c
        /*0072*/ 	.byte	0x01
	.zero		1


	//----- nvinfo : EIATTR_MERCURY_ISA_VERSION
	.align		4
        /*0074*/ 	.byte	0x03, 0x5f
        /*0076*/ 	.short	0x0101


	//----- nvinfo : EIATTR_VRC_CTA_INIT_COUNT
	.align		4
        /*0078*/ 	.byte	0x02, 0x4a
	.zero		1
	.zero		1


	//----- nvinfo : EIATTR_EXIT_INSTR_OFFSETS
	.align		4
        /*007c*/ 	.byte	0x04, 0x1c
        /*007e*/ 	.short	(.L_127 - .L_126)


	//   ....[0]....
.L_126:
        /*0080*/ 	.word	0x00000260


	//   ....[1]....
        /*0084*/ 	.word	0x000007f0


	//----- nvinfo : EIATTR_CRS_STACK_SIZE
	.align		4
.L_127:
        /*0088*/ 	.byte	0x04, 0x1e
        /*008a*/ 	.short	(.L_129 - .L_128)
.L_128:
        /*008c*/ 	.word	0x00000000


	//----- nvinfo : EIATTR_CBANK_PARAM_SIZE
	.align		4
.L_129:
        /*0090*/ 	.byte	0x03, 0x19
        /*0092*/ 	.short	0x0030


	//----- nvinfo : EIATTR_PARAM_CBANK
	.align		4
        /*0094*/ 	.byte	0x04, 0x0a
        /*0096*/ 	.short	(.L_131 - .L_130)
	.align		4
.L_130:
        /*0098*/ 	.word	index@(.nv.constant0._Z20CudaDotProductKernelIfdEviPKT_S2_PT0_S4_S4_)
        /*009c*/ 	.short	0x0380
        /*009e*/ 	.short	0x0030


	//----- nvinfo : EIATTR_SW_WAR
	.align		4
.L_131:
        /*00a0*/ 	.byte	0x04, 0x36
        /*00a2*/ 	.short	(.L_133 - .L_132)
.L_132:
        /*00a4*/ 	.word	0x00000008
.L_133:


//--------------------- .nv.info._Z20CudaDotProductKernelIddEviPKT_S2_PT0_S4_S4_ --------------------------
	.section	.nv.info._Z20CudaDotProductKernelIddEviPKT_S2_PT0_S4_S4_,"",@"SHT_CUDA_INFO"
	.sectionflags	@""
	.align	4


	//----- nvinfo : EIATTR_CUDA_API_VERSION
	.align		4
        /*0000*/ 	.byte	0x04, 0x37
        /*0002*/ 	.short	(.L_135 - .L_134)
.L_134:
        /*0004*/ 	.word	0x00000082


	//----- nvinfo : EIATTR_KPARAM_INFO
	.align		4
.L_135:
        /*0008*/ 	.byte	0x04, 0x17
        /*000a*/ 	.short	(.L_137 - .L_136)
.L_136:
        /*000c*/ 	.word	0x00000000
        /*0010*/ 	.short	0x0005
        /*0012*/ 	.short	0x0028
        /*0014*/ 	.byte	0x00, 0xf5, 0x21, 0x00


	//----- nvinfo : EIATTR_KPARAM_INFO
	.align		4
.L_137:
        /*0018*/ 	.byte	0x04, 0x17
        /*001a*/ 	.short	(.L_139 - .L_138)
.L_138:
        /*001c*/ 	.word	0x00000000
        /*0020*/ 	.short	0x0004
        /*0022*/ 	.short	0x0020
        /*0024*/ 	.byte	0x00, 0xf5, 0x21, 0x00


	//----- nvinfo : EIATTR_KPARAM_INFO
	.align		4
.L_139:
        /*0028*/ 	.byte	0x04, 0x17
        /*002a*/ 	.short	(.L_141 - .L_140)
.L_140:
        /*002c*/ 	.word	0x00000000
        /*0030*/ 	.short	0x0003
        /*0032*/ 	.short	0x0018
        /*0034*/ 	.byte	0x00, 0xf5, 0x21, 0x00


	//----- nvinfo : EIATTR_KPARAM_INFO
	.align		4
.L_141:
        /*0038*/ 	.byte	0x04, 0x17
        /*003a*/ 	.short	(.L_143 - .L_142)
.L_142:
        /*003c*/ 	.word	0x00000000
        /*0040*/ 	.short	0x0002
        /*0042*/ 	.short	0x0010
        /*0044*/ 	.byte	0x00, 0xf5, 0x21, 0x00


	//----- nvinfo : EIATTR_KPARAM_INFO
	.align		4
.L_143:
        /*0048*/ 	.byte	0x04, 0x17
        /*004a*/ 	.short	(.L_145 - .L_144)
.L_144:
        /*004c*/ 	.word	0x00000000
        /*0050*/ 	.short	0x0001
        /*0052*/ 	.short	0x0008
        /*0054*/ 	.byte	0x00, 0xf5, 0x21, 0x00


	//----- nvinfo : EIATTR_KPARAM_INFO
	.align		4
.L_145:
        /*0058*/ 	.byte	0x04, 0x17
        /*005a*/ 	.short	(.L_147 - .L_146)
.L_146:
        /*005c*/ 	.word	0x00000000
        /*0060*/ 	.short	0x0000
        /*0062*/ 	.short	0x0000
        /*0064*/ 	.byte	0x00, 0xf0, 0x11, 0x00


	//----- nvinfo : EIATTR_SPARSE_MMA_MASK
	.align		4
.L_147:
        /*0068*/ 	.byte	0x03, 0x50
        /*006a*/ 	.short	0x0000


	//----- nvinfo : EIATTR_MAXREG_COUNT
	.align		4
        /*006c*/ 	.byte	0x03, 0x1b
        /*006e*/ 	.short	0x00ff


	//----- nvinfo : EIATTR_NUM_BARRIERS
	.align		4
        /*0070*/ 	.byte	0x02, 0x4c
        /*0072*/ 	.byte	0x01
	.zero		1


	//----- nvinfo : EIATTR_MERCURY_ISA_VERSION
	.align		4
        /*0074*/ 	.byte	0x03, 0x5f
        /*0076*/ 	.short	0x0101


	//----- nvinfo : EIATTR_VRC_CTA_INIT_COUNT
	.align		4
        /*0078*/ 	.byte	0x02, 0x4a
	.zero		1
	.zero		1


	//----- nvinfo : EIATTR_EXIT_INSTR_OFFSETS
	.align		4
        /*007c*/ 	.byte	0x04, 0x1c
        /*007e*/ 	.short	(.L_149 - .L_148)


	//   ....[0]....
.L_148:
        /*0080*/ 	.word	0x00000240


	//   ....[1]....
        /*0084*/ 	.word	0x000007d0


	//----- nvinfo : EIATTR_CRS_STACK_SIZE
	.align		4
.L_149:
        /*0088*/ 	.byte	0x04, 0x1e
        /*008a*/ 	.short	(.L_151 - .L_150)
.L_150:
        /*008c*/ 	.word	0x00000000


	//----- nvinfo : EIATTR_CBANK_PARAM_SIZE
	.align		4
.L_151:
        /*0090*/ 	.byte	0x03, 0x19
        /*0092*/ 	.short	0x0030


	//----- nvinfo : EIATTR_PARAM_CBANK
	.align		4
        /*0094*/ 	.byte	0x04, 0x0a
        /*0096*/ 	.short	(.L_153 - .L_152)
	.align		4
.L_152:
        /*0098*/ 	.word	index@(.nv.constant0._Z20CudaDotProductKernelIddEviPKT_S2_PT0_S4_S4_)
        /*009c*/ 	.short	0x0380
        /*009e*/ 	.short	0x0030


	//----- nvinfo : EIATTR_SW_WAR
	.align		4
.L_153:
        /*00a0*/ 	.byte	0x04, 0x36
        /*00a2*/ 	.short	(.L_155 - .L_154)
.L_154:
        /*00a4*/ 	.word	0x00000008
.L_155:


//--------------------- .nv.callgraph             --------------------------
	.section	.nv.callgraph,"",@"SHT_CUDA_CALLGRAPH"
	.align	4
	.sectionentsize	8
	.align		4
        /*0000*/ 	.word	0x00000000
	.align		4
        /*0004*/ 	.word	0xffffffff
	.align		4
        /*0008*/ 	.word	0x00000000
	.align		4
        /*000c*/ 	.word	0xfffffffe
	.align		4
        /*0010*/ 	.word	0x00000000
	.align		4
        /*0014*/ 	.word	0xfffffffd
	.align		4
        /*0018*/ 	.word	0x00000000
	.align		4
        /*001c*/ 	.word	0xfffffffc


//--------------------- .text._Z18CudaScaleAddKernelI6__halfdEviPT_PKS1_T0_S5_ --------------------------
	.section	.text._Z18CudaScaleAddKernelI6__halfdEviPT_PKS1_T0_S5_,"ax",@progbits
	.align	128
        .global         _Z18CudaScaleAddKernelI6__halfdEviPT_PKS1_T0_S5_
        .type           _Z18CudaScaleAddKernelI6__halfdEviPT_PKS1_T0_S5_,@function
        .size           _Z18CudaScaleAddKernelI6__halfdEviPT_PKS1_T0_S5_,(.L_x_15 - _Z18CudaScaleAddKernelI6__halfdEviPT_PKS1_T0_S5_)
        .other          _Z18CudaScaleAddKernelI6__halfdEviPT_PKS1_T0_S5_,@"STO_CUDA_ENTRY STV_DEFAULT"
_Z18CudaScaleAddKernelI6__halfdEviPT_PKS1_T0_S5_:
.text._Z18CudaScaleAddKernelI6__halfdEviPT_PKS1_T0_S5_:
[----:B------:R-:W-:Y:S01]  /*0000*/  LDC R1, c[0x0][0x37c] ;  /* 0x0000df00ff017b82 */ /* 0x000fe20000000800 */
[----:B------:R-:W0:Y:S07]  /*0010*/  S2R R5, SR_TID.X ;  /* 0x0000000000057919 */ /* 0x000e2e0000002100 */
[----:B------:R-:W0:Y:S01]  /*0020*/  S2UR UR4, SR_CTAID.X ;  /* 0x00000000000479c3 */ /* 0x000e220000002500 */
[----:B------:R-:W1:Y:S07]  /*0030*/  LDCU UR5, c[0x0][0x380] ;  /* 0x00007000ff0577ac */ /* 0x000e6e0008000800 */
[----:B------:R-:W0:Y:S02]  /*0040*/  LDC R0, c[0x0][0x360] ;  /* 0x0000d800ff007b82 */ /* 0x000e240000000800 */
[----:B0-----:R-:W-:-:S05]  /*0050*/  IMAD R5, R0, UR4, R5 ;  /* 0x0000000400057c24 */ /* 0x001fca000f8e0205 */
[----:B-1----:R-:W-:-:S13]  /*0060*/  ISETP.GE.AND P0, PT, R5, UR5, PT ;  /* 0x0000000505007c0c */ /* 0x002fda000bf06270 */
[----:B------:R-:W-:Y:S05]  /*0070*/  @P0 EXIT ;  /* 0x000000000000094d */ /* 0x000fea0003800000 */
[----:B------:R-:W0:Y:S01]  /*0080*/  LDC.64 R6, c[0x0][0x390] ;  /* 0x0000e400ff067b82 */ /* 0x000e220000000a00 */
[----:B------:R-:W1:Y:S01]  /*0090*/  LDCU.64 UR4, c[0x0][0x358] ;  /* 0x00006b00ff0477ac */ /* 0x000e620008000a00 */
[----:B------:R-:W2:Y:S06]  /*00a0*/  LDCU.64 UR6, c[0x0][0x3a0] ;  /* 0x00007400ff0677ac */ /* 0x000eac0008000a00 */
[----:B------:R-:W3:Y:S08]  /*00b0*/  LDC.64 R2, c[0x0][0x388] ;  /* 0x0000e200ff027b82 */ /* 0x000ef00000000a00 */
[----:B------:R-:W4:Y:S01]  /*00c0*/  LDC.64 R10, c[0x0][0x398] ;  /* 0x0000e600ff0a7b82 */ /* 0x000f220000000a00 */
[----:B0-----:R-:W-:-:S06]  /*00d0*/  IMAD.WIDE R6, R5, 0x2, R6 ;  /* 0x0000000205067825 */ /* 0x001fcc00078e0206 */
[----:B-1----:R-:W5:Y:S01]  /*00e0*/  LDG.E.U16 R6, desc[UR4][R6.64] ;  /* 0x0000000406067981 */ /* 0x002f62000c1e1500 */
[----:B---3--:R-:W-:-:S05]  /*00f0*/  IMAD.WIDE R2, R5, 0x2, R2 ;  /* 0x0000000205027825 */ /* 0x008fca00078e0202 */
[----:B------:R-:W3:Y:S01]  /*0100*/  LDG.E.U16 R0, desc[UR4][R2.64] ;  /* 0x0000000402007981 */ /* 0x000ee2000c1e1500 */
[----:B-----5:R-:W-:-:S04]  /*0110*/  HADD2.F32 R12, -RZ, R6.H0_H0 ;  /* 0x20000006ff0c7230 */ /* 0x020fc80000004100 */
[----:B------:R-:W2:Y:S01]  /*0120*/  F2F.F64.F32 R8, R12 ;  /* 0x0000000c00087310 */ /* 0x000ea20000201800 */
[----:B---3--:R-:W-:-:S07]  /*0130*/  HADD2.F32 R0, -RZ, R0.H0_H0 ;  /* 0x20000000ff007230 */ /* 0x008fce0000004100 */
[----:B------:R-:W4:Y:S01]  /*0140*/  F2F.F64.F32 R4, R0 ;  /* 0x0000000000047310 */ /* 0x000f220000201800 */
[----:B--2---:R-:W-:-:S08]  /*0150*/  DMUL R8, R8, UR6 ;  /* 0x0000000608087c28 */ /* 0x004fd00008000000 */
[----:B----4-:R-:W-:-:S10]  /*0160*/  DFMA R4, R4, R10, R8 ;  /* 0x0000000a0404722b */ /* 0x010fd40000000008 */
[----:B------:R-:W0:Y:S02]  /*0170*/  F2F.F16.F64 R5, R4 ;  /* 0x0000000400057310 */ /* 0x000e240000300800 */
[----:B0-----:R-:W-:Y:S01]  /*0180*/  STG.E.U16 desc[UR4][R2.64], R5 ;  /* 0x0000000502007986 */ /* 0x001fe2000c101504 */
[----:B------:R-:W-:Y:S05]  /*0190*/  EXIT ;  /* 0x000000000000794d */ /* 0x000fea0003800000 */
.L_x_0:
[----:B------:R-:W-:-:S00]  /*01a0*/  BRA `(.L_x_0) ;  /* 0xfffffffc00fc7947 */ /* 0x000fc0000383ffff */
[----:B------:R-:W-:-:S00]  /*01b0*/  NOP ;  /* 0x0000000000007918 */ /* 0x000fc00000000000 */
        /* <DEDUP_REMOVED lines=12> */
.L_x_15:


//--------------------- .text._Z18CudaScaleAddKernelIfdEviPT_PKS0_T0_S4_ --------------------------
	.section	.text._Z18CudaScaleAddKernelIfdEviPT_PKS0_T0_S4_,"ax",@progbits
	.align	128
        .global         _Z18CudaScaleAddKernelIfdEviPT_PKS0_T0_S4_
        .type           _Z18CudaScaleAddKernelIfdEviPT_PKS0_T0_S4_,@function
        .size           _Z18CudaScaleAddKernelIfdEviPT_PKS0_T0_S4_,(.L_x_16 - _Z18CudaScaleAddKernelIfdEviPT_PKS0_T0_S4_)
        .other          _Z18CudaScaleAddKernelIfdEviPT_PKS0_T0_S4_,@"STO_CUDA_ENTRY STV_DEFAULT"
_Z18CudaScaleAddKernelIfdEviPT_PKS0_T0_S4_:
.text._Z18CudaScaleAddKernelIfdEviPT_PKS0_T0_S4_:
        /* <DEDUP_REMOVED lines=14> */
[----:B-1----:R-:W5:Y:S01]  /*00e0*/  LDG.E R6, desc[UR4][R6.64] ;  /* 0x0000000406067981 */ /* 0x002f62000c1e1900 */
[----:B---3--:R-:W-:-:S05]  /*00f0*/  IMAD.WIDE R2, R5, 0x4, R2 ;  /* 0x0000000405027825 */ /* 0x008fca00078e0202 */
[----:B------:R-:W3:Y:S01]  /*0100*/  LDG.E R0, desc[UR4][R2.64] ;  /* 0x0000000402007981 */ /* 0x000ee2000c1e1900 */
[----:B-----5:R-:W2:Y:S08]  /*0110*/  F2F.F64.F32 R8, R6 ;  /* 0x0000000600087310 */ /* 0x020eb00000201800 */
[----:B---3--:R-:W4:Y:S01]  /*0120*/  F2F.F64.F32 R4, R0 ;  /* 0x0000000000047310 */ /* 0x008f220000201800 */
[----:B--2---:R-:W-:-:S08]  /*0130*/  DMUL R8, R8, UR6 ;  /* 0x0000000608087c28 */ /* 0x004fd00008000000 */
[----:B----4-:R-:W-:-:S10]  /*0140*/  DFMA R4, R4, R10, R8 ;  /* 0x0000000a0404722b */ /* 0x010fd40000000008 */
[----:B------:R-:W0:Y:S02]  /*0150*/  F2F.F32.F64 R5, R4 ;  /* 0x0000000400057310 */ /* 0x000e240000301000 */
[----:B0-----:R-:W-:Y:S01]  /*0160*/  STG.E desc[UR4][R2.64], R5 ;  /* 0x0000000502007986 */ /* 0x001fe2000c101904 */
[----:B------:R-:W-:Y:S05]  /*0170*/  EXIT ;  /* 0x000000000000794d */ /* 0x000fea0003800000 */
.L_x_1:
        /* <DEDUP_REMOVED lines=16> */
.L_x_16:


//--------------------- .text._Z18CudaScaleAddKernelIddEviPT_PKS0_T0_S4_ --------------------------
	.section	.text._Z18CudaScaleAddKernelIddEviPT_PKS0_T0_S4_,"ax",@progbits
	.align	128
        .global         _Z18CudaScaleAddKernelIddEviPT_PKS0_T0_S4_
        .type           _Z18CudaScaleAddKernelIddEviPT_PKS0_T0_S4_,@function
        .size           _Z18CudaScaleAddKernelIddEviPT_PKS0_T0_S4_,(.L_x_17 - _Z18CudaScaleAddKernelIddEviPT_PKS0_T0_S4_)
        .other          _Z18CudaScaleAddKernelIddEviPT_PKS0_T0_S4_,@"STO_CUDA_ENTRY STV_DEFAULT"
_Z18CudaScaleAddKernelIddEviPT_PKS0_T0_S4_:
.text._Z18CudaScaleAddKernelIddEviPT_PKS0_T0_S4_:
        /* <DEDUP_REMOVED lines=14> */
[----:B-1----:R-:W2:Y:S01]  /*00e0*/  LDG.E.64 R6, desc[UR4][R6.64] ;  /* 0x0000000406067981 */ /* 0x002ea2000c1e1b00 */
[----:B---3--:R-:W-:-:S05]  /*00f0*/  IMAD.WIDE R2, R5, 0x8, R2 ;  /* 0x0000000805027825 */ /* 0x008fca00078e0202 */
[----:B------:R-:W4:Y:S01]  /*0100*/  LDG.E.64 R4, desc[UR4][R2.64] ;  /* 0x0000000402047981 */ /* 0x000f22000c1e1b00 */
[----:B--2---:R-:W-:-:S08]  /*0110*/  DMUL R8, R6, UR6 ;  /* 0x0000000606087c28 */ /* 0x004fd00008000000 */
[----:B----4-:R-:W-:-:S07]  /*0120*/  DFMA R4, R4, R10, R8 ;  /* 0x0000000a0404722b */ /* 0x010fce0000000008 */
[----:B------:R-:W-:Y:S01]  /*0130*/  STG.E.64 desc[UR4][R2.64], R4 ;  /* 0x0000000402007986 */ /* 0x000fe2000c101b04 */
[----:B------:R-:W-:Y:S05]  /*0140*/  EXIT ;  /* 0x000000000000794d */ /* 0x000fea0003800000 */
.L_x_2:
        /* <DEDUP_REMOVED lines=11> */
.L_x_17:


//--------------------- .text._Z20CudaDotProductKernelI6__halfdEviPKT_S3_PT0_S5_S5_ --------------------------
	.section	.text._Z20CudaDotProductKernelI6__halfdEviPKT_S3_PT0_S5_S5_,"ax",@progbits
	.align	128
        .global         _Z20CudaDotProductKernelI6__halfdEviPKT_S3_PT0_S5_S5_
        .type           _Z20CudaDotProductKernelI6__halfdEviPKT_S3_PT0_S5_S5_,@function
        .size           _Z20CudaDotProductKernelI6__halfdEviPKT_S3_PT0_S5_S5_,(.L_x_18 - _Z20CudaDotProductKernelI6__halfdEviPKT_S3_PT0_S5_S5_)
        .other          _Z20CudaDotProductKernelI6__halfdEviPKT_S3_PT0_S5_S5_,@"STO_CUDA_ENTRY STV_DEFAULT"
_Z20CudaDotProductKernelI6__halfdEviPKT_S3_PT0_S5_S5_:
.text._Z20CudaDotProductKernelI6__halfdEviPKT_S3_PT0_S5_S5_:
[----:B------:R-:W-:Y:S01]  /*0000*/  LDC R1, c[0x0][0x37c] ;  /* 0x0000df00ff017b82 */ /* 0x000fe20000000800 */
[----:B------:R-:W0:Y:S07]  /*0010*/  S2R R13, SR_TID.X ;  /* 0x00000000000d7919 */ /* 0x000e2e0000002100 */
[----:B------:R-:W1:Y:S01]  /*0020*/  S2UR UR4, SR_CTAID.X ;  /* 0x00000000000479c3 */ /* 0x000e620000002500 */
[----:B------:R-:W1:Y:S01]  /*0030*/  LDCU UR5, c[0x0][0x360] ;  /* 0x00006c00ff0577ac */ /* 0x000e620008000800 */
[----:B------:R-:W-:Y:S01]  /*0040*/  BSSY.RECONVERGENT B0, `(.L_x_3) ;  /* 0x0000022000007945 */ /* 0x000fe20003800200 */
[----:B------:R-:W2:Y:S01]  /*0050*/  LDCU UR6, c[0x0][0x380] ;  /* 0x00007000ff0677ac */ /* 0x000ea20008000800 */
[----:B------:R-:W3:Y:S01]  /*0060*/  LDCU.64 UR10, c[0x0][0x358] ;  /* 0x00006b00ff0a77ac */ /* 0x000ee20008000a00 */
[----:B-1----:R-:W-:-:S06]  /*0070*/  UIMAD UR4, UR4, UR5, URZ ;  /* 0x00000005040472a4 */ /* 0x002fcc000f8e02ff */
[C---:B0-----:R-:W-:Y:S01]  /*0080*/  VIADD R5, R13.reuse, UR4 ;  /* 0x000000040d057c36 */ /* 0x041fe20008000000 */
[----:B------:R-:W-:-:S04]  /*0090*/  ISETP.NE.AND P1, PT, R13, RZ, PT ;  /* 0x000000ff0d00720c */ /* 0x000fc80003f25270 */
[----:B--2---:R-:W-:-:S13]  /*00a0*/  ISETP.GE.AND P0, PT, R5, UR6, PT ;  /* 0x0000000605007c0c */ /* 0x004fda000bf06270 */
[----:B---3--:R-:W-:Y:S05]  /*00b0*/  @P0 BRA `(.L_x_4) ;  /* 0x0000000000680947 */ /* 0x008fea0003800000 */
[----:B------:R-:W0:Y:S08]  /*00c0*/  LDC.64 R2, c[0x0][0x388] ;  /* 0x0000e200ff027b82 */ /* 0x000e300000000a00 */
[----:B------:R-:W1:Y:S01]  /*00d0*/  LDC.64 R6, c[0x0][0x390] ;  /* 0x0000e400ff067b82 */ /* 0x000e620000000a00 */
[----:B0-----:R-:W-:-:S06]  /*00e0*/  IMAD.WIDE R2, R5, 0x2, R2 ;  /* 0x0000000205027825 */ /* 0x001fcc00078e0202 */
[----:B------:R-:W2:Y:S01]  /*00f0*/  LDG.E.U16 R2, desc[UR10][R2.64] ;  /* 0x0000000a02027981 */ /* 0x000ea2000c1e1500 */
[----:B-1----:R-:W-:-:S06]  /*0100*/  IMAD.WIDE R6, R5, 0x2, R6 ;  /* 0x0000000205067825 */ /* 0x002fcc00078e0206 */
[----:B------:R0:W3:Y:S01]  /*0110*/  LDG.E.U16 R6, desc[UR10][R6.64] ;  /* 0x0000000a06067981 */ /* 0x0000e2000c1e1500 */
[----:B------:R-:W1:Y:S01]  /*0120*/  S2UR UR8, SR_CgaCtaId ;  /* 0x00000000000879c3 */ /* 0x000e620000008800 */
[----:B------:R-:W-:Y:S02]  /*0130*/  UMOV UR5, 0x400 ;  /* 0x0000040000057882 */ /* 0x000fe40000000000 */
[----:B------:R-:W-:Y:S02]  /*0140*/  UIADD3 UR6, UPT, UPT, UR5, 0x200, URZ ;  /* 0x0000020005067890 */ /* 0x000fe4000fffe0ff */
[----:B------:R-:W-:Y:S02]  /*0150*/  UIADD3 UR7, UPT, UPT, UR5, 0x400, URZ ;  /* 0x0000040005077890 */ /* 0x000fe4000fffe0ff */
[----:B-1----:R-:W-:Y:S02]  /*0160*/  ULEA UR5, UR8, UR5, 0x18 ;  /* 0x0000000508057291 */ /* 0x002fe4000f8ec0ff */
[----:B------:R-:W-:-:S02]  /*0170*/  ULEA UR6, UR8, UR6, 0x18 ;  /* 0x0000000608067291 */ /* 0x000fc4000f8ec0ff */
[----:B------:R-:W-:Y:S02]  /*0180*/  ULEA UR7, UR8, UR7, 0x18 ;  /* 0x0000000708077291 */ /* 0x000fe4000f8ec0ff */
[C---:B0-----:R-:W-:Y:S02]  /*0190*/  LEA R7, R13.reuse, UR5, 0x3 ;  /* 0x000000050d077c11 */ /* 0x041fe4000f8e18ff */
[C---:B------:R-:W-:Y:S02]  /*01a0*/  LEA R11, R13.reuse, UR6, 0x3 ;  /* 0x000000060d0b7c11 */ /* 0x040fe4000f8e18ff */
[----:B------:R-:W-:Y:S01]  /*01b0*/  LEA R13, R13, UR7, 0x3 ;  /* 0x000000070d0d7c11 */ /* 0x000fe2000f8e18ff */
[----:B--2---:R-:W-:-:S04]  /*01c0*/  HADD2.F32 R0, -RZ, R2.H0_H0 ;  /* 0x20000002ff007230 */ /* 0x004fc80000004100 */
[----:B------:R-:W0:Y:S01]  /*01d0*/  F2F.F64.F32 R4, R0 ;  /* 0x0000000000047310 */ /* 0x000e220000201800 */
[----:B---3--:R-:W-:-:S07]  /*01e0*/  HADD2.F32 R10, -RZ, R6.H0_H0 ;  /* 0x20000006ff0a7230 */ /* 0x008fce0000004100 */
[----:B------:R-:W1:Y:S01]  /*01f0*/  F2F.F64.F32 R8, R10 ;  /* 0x0000000a00087310 */ /* 0x000e620000201800 */
[C---:B0-----:R-:W-:Y:S02]  /*0200*/  DMUL R2, R4.reuse, R4 ;  /* 0x0000000404027228 */ /* 0x041fe40000000000 */
[-C--:B-1----:R-:W-:Y:S02]  /*0210*/  DMUL R4, R4, R8.reuse ;  /* 0x0000000804047228 */ /* 0x082fe40000000000 */
[----:B------:R-:W-:-:S03]  /*0220*/  DMUL R8, R8, R8 ;  /* 0x0000000808087228 */ /* 0x000fc60000000000 */
[----:B------:R0:W-:Y:S04]  /*0230*/  STS.64 [R7], R2 ;  /* 0x0000000207007388 */ /* 0x0001e80000000a00 */
[----:B------:R0:W-:Y:S04]  /*0240*/  STS.64 [R11], R8 ;  /* 0x000000080b007388 */ /* 0x0001e80000000a00 */
[----:B------:R0:W-:Y:S02]  /*0250*/  STS.64 [R13], R4 ;  /* 0x000000040d007388 */ /* 0x0001e40000000a00 */
.L_x_4:
[----:B------:R-:W-:Y:S05]  /*0260*/  BSYNC.RECONVERGENT B0 ;  /* 0x0000000000007941 */ /* 0x000fea0003800200 */
.L_x_3:
[----:B------:R-:W-:Y:S06]  /*0270*/  BAR.SYNC.DEFER_BLOCKING 0x0 ;  /* 0x0000000000007b1d */ /* 0x000fec0000010000 */
[----:B------:R-:W-:Y:S05]  /*0280*/  @P1 EXIT ;  /* 0x000000000000194d */ /* 0x000fea0003800000 */
[----:B------:R-:W1:Y:S01]  /*0290*/  S2UR UR6, SR_CgaCtaId ;  /* 0x00000000000679c3 */ /* 0x000e620000008800 */
[----:B------:R-:W-:Y:S01]  /*02a0*/  UMOV UR5, 0x400 ;  /* 0x0000040000057882 */ /* 0x000fe20000000000 */
[----:B0-----:R-:W-:Y:S01]  /*02b0*/  IMAD.MOV.U32 R4, RZ, RZ, RZ ;  /* 0x000000ffff047224 */ /* 0x001fe200078e00ff */
[----:B------:R-:W-:Y:S01]  /*02c0*/  UIADD3 UR7, UPT, UPT, UR5, 0x200, URZ ;  /* 0x0000020005077890 */ /* 0x000fe2000fffe0ff */
[----:B------:R-:W-:Y:S01]  /*02d0*/  CS2R R10, SRZ ;  /* 0x00000000000a7805 */ /* 0x000fe2000001ff00 */
[----:B------:R-:W-:Y:S01]  /*02e0*/  UIADD3 UR8, UPT, UPT, UR5, 0x400, URZ ;  /* 0x0000040005087890 */ /* 0x000fe2000fffe0ff */
[----:B------:R-:W-:Y:S02]  /*02f0*/  CS2R R6, SRZ ;  /* 0x0000000000067805 */ /* 0x000fe4000001ff00 */
[----:B------:R-:W-:Y:S01]  /*0300*/  CS2R R8, SRZ ;  /* 0x0000000000087805 */ /* 0x000fe2000001ff00 */
[----:B------:R-:W0:Y:S01]  /*0310*/  LDC R0, c[0x0][0x380] ;  /* 0x0000e000ff007b82 */ /* 0x000e220000000800 */
[----:B-1----:R-:W-:-:S02]  /*0320*/  ULEA UR5, UR6, UR5, 0x18 ;  /* 0x0000000506057291 */ /* 0x002fc4000f8ec0ff */
[----:B------:R-:W-:Y:S02]  /*0330*/  ULEA UR7, UR6, UR7, 0x18 ;  /* 0x0000000706077291 */ /* 0x000fe4000f8ec0ff */
[----:B------:R-:W-:-:S12]  /*0340*/  ULEA UR8, UR6, UR8, 0x18 ;  /* 0x0000000806087291 */ /* 0x000fd8000f8ec0ff */
.L_x_5:
[C---:B------:R-:W-:Y:S01]  /*0350*/  VIADD R27, R4.reuse, UR4 ;  /* 0x00000004041b7c36 */ /* 0x040fe20008000000 */
[C---:B------:R-:W-:Y:S02]  /*0360*/  LEA R5, R4.reuse, UR5, 0x3 ;  /* 0x0000000504057c11 */ /* 0x040fe4000f8e18ff */
[C---:B------:R-:W-:Y:S01]  /*0370*/  LEA R2, R4.reuse, UR7, 0x3 ;  /* 0x0000000704027c11 */ /* 0x040fe2000f8e18ff */
[C---:B------:R-:W-:Y:S01]  /*0380*/  VIADD R13, R27.reuse, 0x1 ;  /* 0x000000011b0d7836 */ /* 0x040fe20000000000 */
[CC--:B0-----:R-:W-:Y:S01]  /*0390*/  ISETP.GE.U32.AND P0, PT, R27.reuse, R0.reuse, PT ;  /* 0x000000001b00720c */ /* 0x0c1fe20003f06070 */
[----:B------:R-:W-:Y:S01]  /*03a0*/  VIADD R29, R27, 0x3 ;  /* 0x000000031b1d7836 */ /* 0x000fe20000000000 */
[C---:B------:R-:W-:Y:S01]  /*03b0*/  LEA R3, R4.reuse, UR8, 0x3 ;  /* 0x0000000804037c11 */ /* 0x040fe2000f8e18ff */
[----:B------:R-:W-:Y:S01]  /*03c0*/  VIADD R4, R4, 0x8 ;  /* 0x0000000804047836 */ /* 0x000fe20000000000 */
[----:B------:R-:W-:Y:S01]  /*03d0*/  ISETP.GE.U32.AND P2, PT, R13, R0, PT ;  /* 0x000000000d00720c */ /* 0x000fe20003f46070 */
[----:B------:R-:W-:-:S05]  /*03e0*/  VIADD R13, R27, 0x2 ;  /* 0x000000021b0d7836 */ /* 0x000fca0000000000 */
[----:B------:R-:W-:-:S03]  /*03f0*/  ISETP.GE.U32.AND P3, PT, R13, R0, PT ;  /* 0x000000000d00720c */ /* 0x000fc60003f66070 */
[----:B------:R-:W0:Y:S04]  /*0400*/  @!P0 LDS.64 R24, [R5] ;  /* 0x0000000005188984 */ /* 0x000e280000000a00 */
[----:B------:R-:W1:Y:S04]  /*0410*/  @!P0 LDS.64 R22, [R2] ;  /* 0x0000000002168984 */ /* 0x000e680000000a00 */
[----:B------:R-:W2:Y:S04]  /*0420*/  @!P0 LDS.64 R20, [R3] ;  /* 0x0000000003148984 */ /* 0x000ea80000000a00 */
[----:B------:R-:W3:Y:S04]  /*0430*/  @!P2 LDS.64 R18, [R5+0x8] ;  /* 0x000008000512a984 */ /* 0x000ee80000000a00 */
[----:B------:R-:W4:Y:S04]  /*0440*/  @!P2 LDS.64 R12, [R3+0x8] ;  /* 0x00000800030ca984 */ /* 0x000f280000000a00 */
[----:B------:R-:W5:Y:S04]  /*0450*/  @!P2 LDS.64 R16, [R2+0x8] ;  /* 0x000008000210a984 */ /* 0x000f680000000a00 */
[----:B------:R-:W5:Y:S01]  /*0460*/  @!P3 LDS.64 R14, [R5+0x10] ;  /* 0x00001000050eb984 */ /* 0x000f620000000a00 */
[----:B0-----:R-:W-:-:S03]  /*0470*/  @!P0 DADD R8, R8, R24 ;  /* 0x0000000008088229 */ /* 0x001fc60000000018 */
[----:B------:R-:W0:Y:S01]  /*0480*/  @!P3 LDS.64 R24, [R2+0x10] ;  /* 0x000010000218b984 */ /* 0x000e220000000a00 */
[----:B-1----:R-:W-:-:S03]  /*0490*/  @!P0 DADD R6, R6, R22 ;  /* 0x0000000006068229 */ /* 0x002fc60000000016 */
[----:B------:R-:W1:Y:S01]  /*04a0*/  @!P3 LDS.64 R22, [R3+0x10] ;  /* 0x000010000316b984 */ /* 0x000e620000000a00 */
[----:B--2---:R-:W-:Y:S01]  /*04b0*/  @!P0 DADD R10, R10, R20 ;  /* 0x000000000a0a8229 */ /* 0x004fe20000000014 */
[----:B------:R-:W-:Y:S01]  /*04c0*/  ISETP.GE.U32.AND P0, PT, R29, R0, PT ;  /* 0x000000001d00720c */ /* 0x000fe20003f06070 */
[----:B------:R-:W-:Y:S01]  /*04d0*/  VIADD R21, R27, 0x4 ;  /* 0x000000041b157836 */ /* 0x000fe20000000000 */
[----:B---3--:R-:W-:-:S04]  /*04e0*/  @!P2 DADD R8, R8, R18 ;  /* 0x000000000808a229 */ /* 0x008fc80000000012 */
[----:B------:R-:W-:Y:S01]  /*04f0*/  ISETP.GE.U32.AND P1, PT, R21, R0, PT ;  /* 0x000000001500720c */ /* 0x000fe20003f26070 */
[----:B----4-:R-:W-:Y:S02]  /*0500*/  @!P2 DADD R10, R10, R12 ;  /* 0x000000000a0aa229 */ /* 0x010fe4000000000c */
[----:B-----5:R-:W-:-:S04]  /*0510*/  @!P2 DADD R6, R6, R16 ;  /* 0x000000000606a229 */ /* 0x020fc80000000010 */
[----:B------:R-:W2:Y:S01]  /*0520*/  @!P0 LDS.64 R20, [R5+0x18] ;  /* 0x0000180005148984 */ /* 0x000ea20000000a00 */
[----:B------:R-:W-:-:S03]  /*0530*/  @!P3 DADD R8, R8, R14 ;  /* 0x000000000808b229 */ /* 0x000fc6000000000e */
[----:B------:R-:W3:Y:S04]  /*0540*/  @!P0 LDS.64 R18, [R2+0x18] ;  /* 0x0000180002128984 */ /* 0x000ee80000000a00 */
[----:B------:R-:W4:Y:S04]  /*0550*/  @!P0 LDS.64 R12, [R3+0x18] ;  /* 0x00001800030c8984 */ /* 0x000f280000000a00 */
[----:B------:R-:W5:Y:S04]  /*0560*/  @!P1 LDS.64 R16, [R5+0x20] ;  /* 0x0000200005109984 */ /* 0x000f680000000a00 */
[----:B------:R-:W5:Y:S01]  /*0570*/  @!P1 LDS.64 R14, [R2+0x20] ;  /* 0x00002000020e9984 */ /* 0x000f620000000a00 */
[----:B0-----:R-:W-:-:S03]  /*0580*/  @!P3 DADD R6, R6, R24 ;  /* 0x000000000606b229 */ /* 0x001fc60000000018 */
[----:B------:R-:W0:Y:S01]  /*0590*/  @!P1 LDS.64 R24, [R3+0x20] ;  /* 0x0000200003189984 */ /* 0x000e220000000a00 */
[----:B-1----:R-:W-:Y:S01]  /*05a0*/  @!P3 DADD R10, R10, R22 ;  /* 0x000000000a0ab229 */ /* 0x002fe20000000016 */
[----:B------:R-:W-:-:S05]  /*05b0*/  VIADD R23, R27, 0x5 ;  /* 0x000000051b177836 */ /* 0x000fca0000000000 */
[----:B------:R-:W-:Y:S01]  /*05c0*/  ISETP.GE.U32.AND P3, PT, R23, R0, PT ;  /* 0x000000001700720c */ /* 0x000fe20003f66070 */
[C---:B------:R-:W-:Y:S02]  /*05d0*/  VIADD R23, R27.reuse, 0x6 ;  /* 0x000000061b177836 */ /* 0x040fe40000000000 */
[----:B------:R-:W-:-:S03]  /*05e0*/  VIADD R27, R27, 0x7 ;  /* 0x000000071b1b7836 */ /* 0x000fc60000000000 */
[-C--:B------:R-:W-:Y:S02]  /*05f0*/  ISETP.GE.U32.AND P4, PT, R23, R0.reuse, PT ;  /* 0x000000001700720c */ /* 0x080fe40003f86070 */
[----:B------:R-:W-:Y:S01]  /*0600*/  ISETP.GE.U32.AND P2, PT, R27, R0, PT ;  /* 0x000000001b00720c */ /* 0x000fe20003f46070 */
[----:B--2---:R-:W-:Y:S02]  /*0610*/  @!P0 DADD R8, R8, R20 ;  /* 0x0000000008088229 */ /* 0x004fe40000000014 */
[----:B---3--:R-:W-:Y:S02]  /*0620*/  @!P0 DADD R6, R6, R18 ;  /* 0x0000000006068229 */ /* 0x008fe40000000012 */
[----:B------:R-:W1:Y:S01]  /*0630*/  @!P3 LDS.64 R20, [R2+0x28] ;  /* 0x000028000214b984 */ /* 0x000e620000000a00 */
[----:B----4-:R-:W-:-:S03]  /*0640*/  @!P0 DADD R10, R10, R12 ;  /* 0x000000000a0a8229 */ /* 0x010fc6000000000c */
[----:B------:R-:W2:Y:S01]  /*0650*/  @!P3 LDS.64 R18, [R5+0x28] ;  /* 0x000028000512b984 */ /* 0x000ea20000000a00 */
[----:B------:R-:W-:Y:S01]  /*0660*/  ISETP.NE.AND P0, PT, R4, 0x40, PT ;  /* 0x000000400400780c */ /* 0x000fe20003f05270 */
[----:B-----5:R-:W-:Y:S02]  /*0670*/  @!P1 DADD R8, R8, R16 ;  /* 0x0000000008089229 */ /* 0x020fe40000000010 */
[----:B------:R-:W3:Y:S01]  /*0680*/  @!P3 LDS.64 R12, [R3+0x28] ;  /* 0x00002800030cb984 */ /* 0x000ee20000000a00 */
[----:B------:R-:W-:-:S03]  /*0690*/  @!P1 DADD R6, R6, R14 ;  /* 0x0000000006069229 */ /* 0x000fc6000000000e */
[----:B------:R-:W4:Y:S04]  /*06a0*/  @!P4 LDS.64 R22, [R5+0x30] ;  /* 0x000030000516c984 */ /* 0x000f280000000a00 */
[----:B------:R-:W5:Y:S01]  /*06b0*/  @!P4 LDS.64 R16, [R2+0x30] ;  /* 0x000030000210c984 */ /* 0x000f620000000a00 */
[----:B0-----:R-:W-:-:S03]  /*06c0*/  @!P1 DADD R10, R10, R24 ;  /* 0x000000000a0a9229 */ /* 0x001fc60000000018 */
[----:B------:R-:W0:Y:S04]  /*06d0*/  @!P4 LDS.64 R14, [R3+0x30] ;  /* 0x00003000030ec984 */ /* 0x000e280000000a00 */
[----:B------:R-:W0:Y:S04]  /*06e0*/  @!P2 LDS.64 R24, [R5+0x38] ;  /* 0x000038000518a984 */ /* 0x000e280000000a00 */
[----:B------:R-:W0:Y:S04]  /*06f0*/  @!P2 LDS.64 R26, [R2+0x38] ;  /* 0x00003800021aa984 */ /* 0x000e280000000a00 */
[----:B------:R-:W0:Y:S01]  /*0700*/  @!P2 LDS.64 R28, [R3+0x38] ;  /* 0x00003800031ca984 */ /* 0x000e220000000a00 */
[----:B-1----:R-:W-:-:S02]  /*0710*/  @!P3 DADD R6, R6, R20 ;  /* 0x000000000606b229 */ /* 0x002fc40000000014 */
[----:B--2---:R-:W-:Y:S02]  /*0720*/  @!P3 DADD R8, R8, R18 ;  /* 0x000000000808b229 */ /* 0x004fe40000000012 */
[----:B---3--:R-:W-:-:S06]  /*0730*/  @!P3 DADD R10, R10, R12 ;  /* 0x000000000a0ab229 */ /* 0x008fcc000000000c */
[----:B----4-:R-:W-:Y:S02]  /*0740*/  @!P4 DADD R8, R8, R22 ;  /* 0x000000000808c229 */ /* 0x010fe40000000016 */
[----:B-----5:R-:W-:Y:S02]  /*0750*/  @!P4 DADD R6, R6, R16 ;  /* 0x000000000606c229 */ /* 0x020fe40000000010 */
[----:B0-----:R-:W-:-:S04]  /*0760*/  @!P4 DADD R10, R10, R14 ;  /* 0x000000000a0ac229 */ /* 0x001fc8000000000e */
[----:B------:R-:W-:Y:S02]  /*0770*/  @!P2 DADD R8, R8, R24 ;  /* 0x000000000808a229 */ /* 0x000fe40000000018 */
[----:B------:R-:W-:Y:S02]  /*0780*/  @!P2 DADD R6, R6, R26 ;  /* 0x000000000606a229 */ /* 0x000fe4000000001a */
[----:B------:R-:W-:Y:S01]  /*0790*/  @!P2 DADD R10, R10, R28 ;  /* 0x000000000a0aa229 */ /* 0x000fe2000000001c */
[----:B------:R-:W-:Y:S10]  /*07a0*/  @P0 BRA `(.L_x_5) ;  /* 0xfffffff800e80947 */ /* 0x000ff4000383ffff */
[----:B------:R-:W0:Y:S08]  /*07b0*/  LDC.64 R2, c[0x0][0x398] ;  /* 0x0000e600ff027b82 */ /* 0x000e300000000a00 */
[----:B------:R-:W1:Y:S08]  /*07c0*/  LDC.64 R4, c[0x0][0x3a0] ;  /* 0x0000e800ff047b82 */ /* 0x000e700000000a00 */
[----:B------:R-:W2:Y:S01]  /*07d0*/  LDC.64 R12, c[0x0][0x3a8] ;  /* 0x0000ea00ff0c7b82 */ /* 0x000ea20000000a00 */
[----:B0-----:R-:W-:Y:S04]  /*07e0*/  REDG.E.ADD.F64.RN.STRONG.GPU desc[UR10][R2.64], R8 ;  /* 0x00000008020079a6 */ /* 0x001fe8000c12ff0a */
[----:B-1----:R-:W-:Y:S04]  /*07f0*/  REDG.E.ADD.F64.RN.STRONG.GPU desc[UR10][R4.64], R6 ;  /* 0x00000006040079a6 */ /* 0x002fe8000c12ff0a */
[----:B--2---:R-:W-:Y:S01]  /*0800*/  REDG.E.ADD.F64.RN.STRONG.GPU desc[UR10][R12.64], R10 ;  /* 0x0000000a0c0079a6 */ /* 0x004fe2000c12ff0a */
[----:B------:R-:W-:Y:S05]  /*0810*/  EXIT ;  /* 0x000000000000794d */ /* 0x000fea0003800000 */
.L_x_6:
        /* <DEDUP_REMOVED lines=14> */
.L_x_18:


//--------------------- .text._Z20CudaDotProductKernelIfdEviPKT_S2_PT0_S4_S4_ --------------------------
	.section	.text._Z20CudaDotProductKernelIfdEviPKT_S2_PT0_S4_S4_,"ax",@progbits
	.align	128
        .global         _Z20CudaDotProductKernelIfdEviPKT_S2_PT0_S4_S4_
        .type           _Z20CudaDotProductKernelIfdEviPKT_S2_PT0_S4_S4_,@function
        .size           _Z20CudaDotProductKernelIfdEviPKT_S2_PT0_S4_S4_,(.L_x_19 - _Z20CudaDotProductKernelIfdEviPKT_S2_PT0_S4_S4_)
        .other          _Z20CudaDotProductKernelIfdEviPKT_S2_PT0_S4_S4_,@"STO_CUDA_ENTRY STV_DEFAULT"
_Z20CudaDotProductKernelIfdEviPKT_S2_PT0_S4_S4_:
.text._Z20CudaDotProductKernelIfdEviPKT_S2_PT0_S4_S4_:
        /* <DEDUP_REMOVED lines=14> */
[----:B0-----:R-:W-:-:S05]  /*00e0*/  IMAD.WIDE R2, R5, 0x4, R2 ;  /* 0x0000000405027825 */ /* 0x001fca00078e0202 */
[----:B------:R-:W2:Y:S01]  /*00f0*/  LDG.E R0, desc[UR10][R2.64] ;  /* 0x0000000a02007981 */ /* 0x000ea2000c1e1900 */
[----:B-1----:R-:W-:-:S06]  /*0100*/  IMAD.WIDE R6, R5, 0x4, R6 ;  /* 0x0000000405067825 */ /* 0x002fcc00078e0206 */
[----:B------:R0:W3:Y:S01]  /*0110*/  LDG.E R6, desc[UR10][R6.64] ;  /* 0x0000000a06067981 */ /* 0x0000e2000c1e1900 */
        /* <DEDUP_REMOVED lines=10> */
[----:B--2---:R-:W0:Y:S08]  /*01c0*/  F2F.F64.F32 R4, R0 ;  /* 0x0000000000047310 */ /* 0x004e300000201800 */
[----:B---3--:R-:W1:Y:S01]  /*01d0*/  F2F.F64.F32 R8, R6 ;  /* 0x0000000600087310 */ /* 0x008e620000201800 */
[----:B0-----:R-:W-:-:S02]  /*01e0*/  DMUL R2, R4, R4 ;  /* 0x0000000404027228 */ /* 0x001fc40000000000 */
[-C--:B-1----:R-:W-:Y:S02]  /*01f0*/  DMUL R4, R4, R8.reuse ;  /* 0x0000000804047228 */ /* 0x082fe40000000000 */
[----:B------:R-:W-:-:S03]  /*0200*/  DMUL R8, R8, R8 ;  /* 0x0000000808087228 */ /* 0x000fc60000000000 */
[----:B------:R0:W-:Y:S04]  /*0210*/  STS.64 [R7], R2 ;  /* 0x0000000207007388 */ /* 0x0001e80000000a00 */
[----:B------:R0:W-:Y:S04]  /*0220*/  STS.64 [R11], R8 ;  /* 0x000000080b007388 */ /* 0x0001e80000000a00 */
[----:B------:R0:W-:Y:S02]  /*0230*/  STS.64 [R13], R4 ;  /* 0x000000040d007388 */ /* 0x0001e40000000a00 */
.L_x_8:
[----:B------:R-:W-:Y:S05]  /*0240*/  BSYNC.RECONVERGENT B0 ;  /* 0x0000000000007941 */ /* 0x000fea0003800200 */
.L_x_7:
        /* <DEDUP_REMOVED lines=14> */
.L_x_9:
        /* <DEDUP_REMOVED lines=77> */
.L_x_10:
        /* <DEDUP_REMOVED lines=16> */
.L_x_19:


//--------------------- .text._Z20CudaDotProductKernelIddEviPKT_S2_PT0_S4_S4_ --------------------------
	.section	.text._Z20CudaDotProductKernelIddEviPKT_S2_PT0_S4_S4_,"ax",@progbits
	.align	128
        .global         _Z20CudaDotProductKernelIddEviPKT_S2_PT0_S4_S4_
        .type           _Z20CudaDotProductKernelIddEviPKT_S2_PT0_S4_S4_,@function
        .size           _Z20CudaDotProductKernelIddEviPKT_S2_PT0_S4_S4_,(.L_x_20 - _Z20CudaDotProductKernelIddEviPKT_S2_PT0_S4_S4_)
        .other          _Z20CudaDotProductKernelIddEviPKT_S2_PT0_S4_S4_,@"STO_CUDA_ENTRY STV_DEFAULT"
_Z20CudaDotProductKernelIddEviPKT_S2_PT0_S4_S4_:
.text._Z20CudaDotProductKernelIddEviPKT_S2_PT0_S4_S4_:
        /* <DEDUP_REMOVED lines=15> */
[----:B------:R-:W2:Y:S01]  /*00f0*/  LDG.E.64 R2, desc[UR10][R2.64] ;  /* 0x0000000a02027981 */ /* 0x000ea2000c1e1b00 */
[----:B-1----:R-:W-:-:S06]  /*0100*/  IMAD.WIDE R6, R5, 0x8, R6 ;  /* 0x0000000805067825 */ /* 0x002fcc00078e0206 */
[----:B------:R-:W3:Y:S01]  /*0110*/  LDG.E.64 R6, desc[UR10][R6.64] ;  /* 0x0000000a06067981 */ /* 0x000ee2000c1e1b00 */
[----:B------:R-:W0:Y:S01]  /*0120*/  S2UR UR8, SR_CgaCtaId ;  /* 0x00000000000879c3 */ /* 0x000e220000008800 */
[----:B------:R-:W-:Y:S02]  /*0130*/  UMOV UR5, 0x400 ;  /* 0x0000040000057882 */ /* 0x000fe40000000000 */
[----:B------:R-:W-:Y:S02]  /*0140*/  UIADD3 UR6, UPT, UPT, UR5, 0x200, URZ ;  /* 0x0000020005067890 */ /* 0x000fe4000fffe0ff */
[----:B------:R-:W-:Y:S02]  /*0150*/  UIADD3 UR7, UPT, UPT, UR5, 0x400, URZ ;  /* 0x0000040005077890 */ /* 0x000fe4000fffe0ff */
[----:B0-----:R-:W-:Y:S02]  /*0160*/  ULEA UR5, UR8, UR5, 0x18 ;  /* 0x0000000508057291 */ /* 0x001fe4000f8ec0ff */
[----:B------:R-:W-:-:S02]  /*0170*/  ULEA UR6, UR8, UR6, 0x18 ;  /* 0x0000000608067291 */ /* 0x000fc4000f8ec0ff */
[----:B------:R-:W-:-:S04]  /*0180*/  ULEA UR7, UR8, UR7, 0x18 ;  /* 0x0000000708077291 */ /* 0x000fc8000f8ec0ff */
[C---:B------:R-:W-:Y:S01]  /*0190*/  LEA R11, R13.reuse, UR6, 0x3 ;  /* 0x000000060d0b7c11 */ /* 0x040fe2000f8e18ff */
[C---:B--2---:R-:W-:Y:S02]  /*01a0*/  DMUL R4, R2.reuse, R2 ;  /* 0x0000000202047228 */ /* 0x044fe40000000000 */
[-C--:B---3--:R-:W-:Y:S02]  /*01b0*/  DMUL R8, R2, R6.reuse ;  /* 0x0000000602087228 */ /* 0x088fe40000000000 */
[----:B------:R-:W-:Y:S01]  /*01c0*/  DMUL R2, R6, R6 ;  /* 0x0000000606027228 */ /* 0x000fe20000000000 */
[C---:B------:R-:W-:Y:S02]  /*01d0*/  LEA R7, R13.reuse, UR5, 0x3 ;  /* 0x000000050d077c11 */ /* 0x040fe4000f8e18ff */
[----:B------:R-:W-:-:S03]  /*01e0*/  LEA R13, R13, UR7, 0x3 ;  /* 0x000000070d0d7c11 */ /* 0x000fc6000f8e18ff */
[----:B------:R0:W-:Y:S04]  /*01f0*/  STS.64 [R7], R4 ;  /* 0x0000000407007388 */ /* 0x0001e80000000a00 */
[----:B------:R0:W-:Y:S04]  /*0200*/  STS.64 [R11], R2 ;  /* 0x000000020b007388 */ /* 0x0001e80000000a00 */
[----:B------:R0:W-:Y:S02]  /*0210*/  STS.64 [R13], R8 ;  /* 0x000000080d007388 */ /* 0x0001e40000000a00 */
.L_x_12:
[----:B------:R-:W-:Y:S05]  /*0220*/  BSYNC.RECONVERGENT B0 ;  /* 0x0000000000007941 */ /* 0x000fea0003800200 */
.L_x_11:
        /* <DEDUP_REMOVED lines=14> */
.L_x_13:
        /* <DEDUP_REMOVED lines=77> */
.L_x_14:
        /* <DEDUP_REMOVED lines=10> */
.L_x_20:


//--------------------- .nv.shared.reserved.0     --------------------------
	.section	.nv.shared.reserved.0,"aw",@nobits
	.weak		__nv_reservedSMEM_offset_0_alias
	.size		__nv_reservedSMEM_offset_0_alias, 0, 64
	.other		__nv_reservedSMEM_offset_0_alias,@"STO_CUDA_RESERVED_SHARED STV_DEFAULT"
__nv_reservedSMEM_offset_0_alias:
	.zero		0
	.zero		64


//--------------------- .nv.shared._Z20CudaDotProductKernelI6__halfdEviPKT_S3_PT0_S5_S5_ --------------------------
	.section	.nv.shared._Z20CudaDotProductKernelI6__halfdEviPKT_S3_PT0_S5_S5_,"aw",@nobits
	.sectionflags	@""
	.align	8
.nv.shared._Z20CudaDotProductKernelI6__halfdEviPKT_S3_PT0_S5_S5_:
	.zero		2560


//--------------------- .nv.shared._Z20CudaDotProductKernelIfdEviPKT_S2_PT0_S4_S4_ --------------------------
	.section	.nv.shared._Z20CudaDotProductKernelIfdEviPKT_S2_PT0_S4_S4_,"aw",@nobits
	.sectionflags	@""
	.align	8
.nv.shared._Z20CudaDotProductKernelIfdEviPKT_S2_PT0_S4_S4_:
	.zero		2560


//--------------------- .nv.shared._Z20CudaDotProductKernelIddEviPKT_S2_PT0_S4_S4_ --------------------------
	.section	.nv.shared._Z20CudaDotProductKernelIddEviPKT_S2_PT0_S4_S4_,"aw",@nobits
	.sectionflags	@""
	.align	8
.nv.shared._Z20CudaDotProductKernelIddEviPKT_S2_PT0_S4_S4_:
	.zero		2560


//--------------------- .nv.constant0._Z18CudaScaleAddKernelI6__halfdEviPT_PKS1_T0_S5_ --------------------------
	.section	.nv.constant0._Z18CudaScaleAddKernelI6__halfdEviPT_PKS1_T0_S5_,"a",@progbits
	.sectionflags	@""
	.align	4
.nv.constant0._Z18CudaScaleAddKernelI6__halfdEviPT_PKS1_T0_S5_:
	.zero		936


//--------------------- .nv.constant0._Z18CudaScaleAddKernelIfdEviPT_PKS0_T0_S4_ --------------------------
	.section	.nv.constant0._Z18CudaScaleAddKernelIfdEviPT_PKS0_T0_S4_,"a",@progbits
	.sectionflags	@""
	.align	4
.nv.constant0._Z18CudaScaleAddKernelIfdEviPT_PKS0_T0_S4_:
	.zero		936


//--------------------- .nv.constant0._Z18CudaScaleAddKernelIddEviPT_PKS0_T0_S4_ --------------------------
	.section	.nv.constant0._Z18CudaScaleAddKernelIddEviPT_PKS0_T0_S4_,"a",@progbits
	.sectionflags	@""
	.align	4
.nv.constant0._Z18CudaScaleAddKernelIddEviPT_PKS0_T0_S4_:
	.zero		936


//--------------------- .nv.constant0._Z20CudaDotProductKernelI6__halfdEviPKT_S3_PT0_S5_S5_ --------------------------
	.section	.nv.constant0._Z20CudaDotProductKernelI6__halfdEviPKT_S3_PT0_S5_S5_,"a",@progbits
	.sectionflags	@""
	.align	4
.nv.constant0._Z20CudaDotProductKernelI6__halfdEviPKT_S3_PT0_S5_S5_:
	.zero		944


//--------------------- .nv.constant0._Z20CudaDotProductKernelIfdEviPKT_S2_PT0_S4_S4_ --------------------------
	.section	.nv.constant0._Z20CudaDotProductKernelIfdEviPKT_S2_PT0_S4_S4_,"a",@progbits
	.sectionflags	@""
	.align	4
.nv.constant0._Z20CudaDotProductKernelIfdEviPKT_S2_PT0_S4_S4_:
	.zero		944


//--------------------- .nv.constant0._Z20CudaDotProductKernelIddEviPKT_S2_PT0_S4_S4_ --------------------------
	.section	.nv.constant0._Z20CudaDotProductKernelIddEviPKT_S2_PT0_S4_S4_,"a",@progbits
	.sectionflags	@""
	.align	4
.nv.constant0._Z20CudaDotProductKernelIddEviPKT_S2_PT0_S4_S4_:
	.zero		944


//--------------------- SYMBOLS --------------------------

	.type		.nv.reservedSmem.offset0,@object
	.size		.nv.reservedSmem.offset0,0x4
	.type		.nv.reservedSmem.cap,@object
	.size		.nv.reservedSmem.cap,0x4
